// auto-generated by cutlass_sweep.gemm — config: {"arch": "sm_100", "cluster_m": 1, "cluster_n": 1, "dtype": "e5m2", "dtype_b": "e5m2", "layout": "nt", "stages": 5, "tile_k": 128, "tile_m": 128, "tile_n": 128}
#include "cutlass/cutlass.h"
#include "cutlass/gemm/collective/collective_builder.hpp"
#include "cutlass/gemm/device/gemm_universal_adapter.h"
#include "cutlass/gemm/kernel/gemm_universal.hpp"
#include "cutlass/epilogue/collective/collective_builder.hpp"

using ElemA = cutlass::float_e5m2_t;
using ElemB = cutlass::float_e5m2_t;
using ElemCD = cutlass::float_e5m2_t;
using Acc  = float;
using TileShape    = cute::Shape<cute::_128, cute::_128, cute::_128>;
using ClusterShape = cute::Shape<cute::_1, cute::_1, cute::_1>;

using CollectiveEpilogue = typename cutlass::epilogue::collective::CollectiveBuilder<
    cutlass::arch::Sm100, cutlass::arch::OpClassTensorOp,
    TileShape, ClusterShape,
    cutlass::epilogue::collective::EpilogueTileAuto,
    Acc, Acc,
    ElemCD, cutlass::layout::RowMajor, 128 / cutlass::sizeof_bits<ElemCD>::value,
    ElemCD, cutlass::layout::RowMajor, 128 / cutlass::sizeof_bits<ElemCD>::value,
    cutlass::epilogue::collective::EpilogueScheduleAuto
  >::CollectiveOp;

using CollectiveMainloop = typename cutlass::gemm::collective::CollectiveBuilder<
    cutlass::arch::Sm100, cutlass::arch::OpClassTensorOp,
    ElemA, cutlass::layout::RowMajor, 128 / cutlass::sizeof_bits<ElemA>::value,
    ElemB, cutlass::layout::ColumnMajor, 128 / cutlass::sizeof_bits<ElemB>::value,
    Acc,
    TileShape, ClusterShape,
    cutlass::gemm::collective::StageCount<5>,
    cutlass::gemm::collective::KernelScheduleAuto
  >::CollectiveOp;

using GemmKernel = cutlass::gemm::kernel::GemmUniversal<
    cute::Shape<int,int,int,int>,
    CollectiveMainloop,
    CollectiveEpilogue
>;
using Gemm = cutlass::gemm::device::GemmUniversalAdapter<GemmKernel>;

// Force the device kernel symbol into the cubin without needing a host main.
auto* _anchor = &cutlass::device_kernel<GemmKernel>;


// ===== COMPILED SASS (sm_100a) =====

	.target	sm_100a

	.elftype	@"ET_EXEC"


//--------------------- .note.nv.tkinfo           --------------------------
	.section	.note.nv.tkinfo,"",@"SHT_NOTE"
	.sectionflags	@"SHF_NOTE_NV_TKINFO"
	.tkinfo
        /*0018*/ 	.word	0x00000002
        /*0030*/ 	.string	""
        /*0030*/ 	.string	"ptxas"
        /*0030*/ 	.string	"Cuda compilation tools, release 13.0, V13.0.88"
        /*0030*/ 	.string	"Build cuda_13.0.r13.0/compiler.36424714_0"
        /*0030*/ 	.string	"-arch sm_100a -m 64 "



//--------------------- .note.nv.cuinfo           --------------------------
	.section	.note.nv.cuinfo,"",@"SHT_NOTE"
	.sectionflags	@"SHF_NOTE_NV_CUINFO"
        /*0018*/ 	.short	0x0002
        /*001a*/ 	.short	0x0064
        /*001c*/ 	.short	0x0082
	.zero		2


//--------------------- .nv.info                  --------------------------
	.section	.nv.info,"",@"SHT_CUDA_INFO"
	.align	4


	//----- nvinfo : EIATTR_REGCOUNT
	.align		4
        /*0000*/ 	.byte	0x04, 0x2f
        /*0002*/ 	.short	(.L_19 - .L_18)
	.align		4
.L_18:
        /*0004*/ 	.word	index@(_ZN7cutlass13device_kernelINS_4gemm6kernel13GemmUniversalIN4cute5tupleIJiiiiEEENS1_10collective13CollectiveMmaINS1_35MainloopSm100TmaUmmaWarpSpecializedILi5ELi2ELi4ENS5_IJNS4_1CILi1EEESB_SB_EEEEENS5_IJNSA_ILi128EEESE_SE_EEENS_12float_e5m2_tENS5_IJlSB_lEEESG_SH_NS4_8TiledMMAINS4_8MMA_AtomIJNS4_10MMA_TraitsINS4_19SM100_MMA_F8F6F4_SSEJSG_SG_fSE_SE_NS4_17integral_constantINS4_4UMMA5MajorELSO_0EEESP_NSM_INSN_7ScaleInELSQ_0EEESR_EEEEEENS4_6LayoutISC_NS5_IJNSA_ILi0EEESV_SV_EEEEENS5_IJNS4_10UnderscoreESY_SY_EEEEENS4_13SM90_TMA_LOADENS4_14ComposedLayoutINS4_7SwizzleILi3ELi4ELi3EEENS4_18smem_ptr_flag_bitsILi8EEENSU_INS5_IJNSA_ILi8EEESE_EEENS5_IJSE_SB_EEEEEEEvNS4_8identityES11_S1B_vS1C_EENS_8epilogue10collective18CollectiveEpilogueINS1E_23Sm100TmaWarpSpecializedILi2ELi2ELi64ELb0ELb0EEEJSF_NS5_IJNSU_ISE_SB_EENSU_INSA_ILi64EEESB_EEEEESG_SH_SG_SH_NS1E_6fusion15FusionCallbacksIS1I_NS1N_17LinearCombinationISG_fSG_fLNS_15FloatRoundStyleE2EEESF_S1M_JEEENS4_5SM1004TMEM4LOAD26SM100_TMEM_LOAD_32dp32b64xES11_NS12_INS13_ILi2ELi4ELi3EEES16_NSU_INS5_IJS17_S1K_EEENS5_IJS1K_SB_EEEEEEENS4_39AutoVectorizingCopyWithAssumedAlignmentILi128EEENS4_14SM90_TMA_STOREES21_S23_S23_EEEvvEEEEvNT_6ParamsE)
        /*0008*/ 	.word	0x000000e0


	//----- nvinfo : EIATTR_FRAME_SIZE
	.align		4
.L_19:
        /*000c*/ 	.byte	0x04, 0x11
        /*000e*/ 	.short	(.L_21 - .L_20)
	.align		4
.L_20:
        /*0010*/ 	.word	index@($__internal_2_$__cuda_sm10x_tcgen05_guardrail_trap_unallocated_columns_being_dealloced)
        /*0014*/ 	.word	0x00000000


	//----- nvinfo : EIATTR_FRAME_SIZE
	.align		4
.L_21:
        /*0018*/ 	.byte	0x04, 0x11
        /*001a*/ 	.short	(.L_23 - .L_22)
	.align		4
.L_22:
        /*001c*/ 	.word	index@($__internal_1_$__cuda_sm10x_tcgen05_guardrail_trap_phase_invalid_during_alloc)
        /*0020*/ 	.word	0x00000000


	//----- nvinfo : EIATTR_FRAME_SIZE
	.align		4
.L_23:
        /*0024*/ 	.byte	0x04, 0x11
        /*0026*/ 	.short	(.L_25 - .L_24)
	.align		4
.L_24:
        /*0028*/ 	.word	index@($__internal_0_$__cuda_sm10x_tcgen05_guardrail_trap_col_being_dealloced_not_returned_by_alloc)
        /*002c*/ 	.word	0x00000000


	//----- nvinfo : EIATTR_FRAME_SIZE
	.align		4
.L_25:
        /*0030*/ 	.byte	0x04, 0x11
        /*0032*/ 	.short	(.L_27 - .L_26)
	.align		4
.L_26:
        /*0034*/ 	.word	index@(_ZN7cutlass13device_kernelINS_4gemm6kernel13GemmUniversalIN4cute5tupleIJiiiiEEENS1_10collective13CollectiveMmaINS1_35MainloopSm100TmaUmmaWarpSpecializedILi5ELi2ELi4ENS5_IJNS4_1CILi1EEESB_SB_EEEEENS5_IJNSA_ILi128EEESE_SE_EEENS_12float_e5m2_tENS5_IJlSB_lEEESG_SH_NS4_8TiledMMAINS4_8MMA_AtomIJNS4_10MMA_TraitsINS4_19SM100_MMA_F8F6F4_SSEJSG_SG_fSE_SE_NS4_17integral_constantINS4_4UMMA5MajorELSO_0EEESP_NSM_INSN_7ScaleInELSQ_0EEESR_EEEEEENS4_6LayoutISC_NS5_IJNSA_ILi0EEESV_SV_EEEEENS5_IJNS4_10UnderscoreESY_SY_EEEEENS4_13SM90_TMA_LOADENS4_14ComposedLayoutINS4_7SwizzleILi3ELi4ELi3EEENS4_18smem_ptr_flag_bitsILi8EEENSU_INS5_IJNSA_ILi8EEESE_EEENS5_IJSE_SB_EEEEEEEvNS4_8identityES11_S1B_vS1C_EENS_8epilogue10collective18CollectiveEpilogueINS1E_23Sm100TmaWarpSpecializedILi2ELi2ELi64ELb0ELb0EEEJSF_NS5_IJNSU_ISE_SB_EENSU_INSA_ILi64EEESB_EEEEESG_SH_SG_SH_NS1E_6fusion15FusionCallbacksIS1I_NS1N_17LinearCombinationISG_fSG_fLNS_15FloatRoundStyleE2EEESF_S1M_JEEENS4_5SM1004TMEM4LOAD26SM100_TMEM_LOAD_32dp32b64xES11_NS12_INS13_ILi2ELi4ELi3EEES16_NSU_INS5_IJS17_S1K_EEENS5_IJS1K_SB_EEEEEEENS4_39AutoVectorizingCopyWithAssumedAlignmentILi128EEENS4_14SM90_TMA_STOREES21_S23_S23_EEEvvEEEEvNT_6ParamsE)
        /*0038*/ 	.word	0x00000000


	//----- nvinfo : EIATTR_MIN_STACK_SIZE
	.align		4
.L_27:
        /*003c*/ 	.byte	0x04, 0x12
        /*003e*/ 	.short	(.L_29 - .L_28)
	.align		4
.L_28:
        /*0040*/ 	.word	index@(_ZN7cutlass13device_kernelINS_4gemm6kernel13GemmUniversalIN4cute5tupleIJiiiiEEENS1_10collective13CollectiveMmaINS1_35MainloopSm100TmaUmmaWarpSpecializedILi5ELi2ELi4ENS5_IJNS4_1CILi1EEESB_SB_EEEEENS5_IJNSA_ILi128EEESE_SE_EEENS_12float_e5m2_tENS5_IJlSB_lEEESG_SH_NS4_8TiledMMAINS4_8MMA_AtomIJNS4_10MMA_TraitsINS4_19SM100_MMA_F8F6F4_SSEJSG_SG_fSE_SE_NS4_17integral_constantINS4_4UMMA5MajorELSO_0EEESP_NSM_INSN_7ScaleInELSQ_0EEESR_EEEEEENS4_6LayoutISC_NS5_IJNSA_ILi0EEESV_SV_EEEEENS5_IJNS4_10UnderscoreESY_SY_EEEEENS4_13SM90_TMA_LOADENS4_14ComposedLayoutINS4_7SwizzleILi3ELi4ELi3EEENS4_18smem_ptr_flag_bitsILi8EEENSU_INS5_IJNSA_ILi8EEESE_EEENS5_IJSE_SB_EEEEEEEvNS4_8identityES11_S1B_vS1C_EENS_8epilogue10collective18CollectiveEpilogueINS1E_23Sm100TmaWarpSpecializedILi2ELi2ELi64ELb0ELb0EEEJSF_NS5_IJNSU_ISE_SB_EENSU_INSA_ILi64EEESB_EEEEESG_SH_SG_SH_NS1E_6fusion15FusionCallbacksIS1I_NS1N_17LinearCombinationISG_fSG_fLNS_15FloatRoundStyleE2EEESF_S1M_JEEENS4_5SM1004TMEM4LOAD26SM100_TMEM_LOAD_32dp32b64xES11_NS12_INS13_ILi2ELi4ELi3EEES16_NSU_INS5_IJS17_S1K_EEENS5_IJS1K_SB_EEEEEEENS4_39AutoVectorizingCopyWithAssumedAlignmentILi128EEENS4_14SM90_TMA_STOREES21_S23_S23_EEEvvEEEEvNT_6ParamsE)
        /*0044*/ 	.word	0x00000000
.L_29:


//--------------------- .nv.compat                --------------------------
	.section	.nv.compat,"",@"SHT_CUDA_COMPAT_INFO"
	.align	4
        /*0000*/ 	.byte	0x02, 0x09, 0x01, 0x00, 0x02, 0x02, 0x02, 0x00, 0x02, 0x05, 0x05, 0x00, 0x03, 0x07, 0x01, 0x01
        /*0010*/ 	.byte	0x02, 0x03, 0x01, 0x00, 0x02, 0x06, 0x01, 0x00, 0x04, 0x0b, 0x08, 0x00, 0x09, 0x00, 0x00, 0x00
        /*0020*/ 	.byte	0x00, 0x00, 0x00, 0x00


//--------------------- .nv.info._ZN7cutlass13device_kernelINS_4gemm6kernel13GemmUniversalIN4cute5tupleIJiiiiEEENS1_10collective13CollectiveMmaINS1_35MainloopSm100TmaUmmaWarpSpecializedILi5ELi2ELi4ENS5_IJNS4_1CILi1EEESB_SB_EEEEENS5_IJNSA_ILi128EEESE_SE_EEENS_12float_e5m2_tENS5_IJlSB_lEEESG_SH_NS4_8TiledMMAINS4_8MMA_AtomIJNS4_10MMA_TraitsINS4_19SM100_MMA_F8F6F4_SSEJSG_SG_fSE_SE_NS4_17integral_constantINS4_4UMMA5MajorELSO_0EEESP_NSM_INSN_7ScaleInELSQ_0EEESR_EEEEEENS4_6LayoutISC_NS5_IJNSA_ILi0EEESV_SV_EEEEENS5_IJNS4_10UnderscoreESY_SY_EEEEENS4_13SM90_TMA_LOADENS4_14ComposedLayoutINS4_7SwizzleILi3ELi4ELi3EEENS4_18smem_ptr_flag_bitsILi8EEENSU_INS5_IJNSA_ILi8EEESE_EEENS5_IJSE_SB_EEEEEEEvNS4_8identityES11_S1B_vS1C_EENS_8epilogue10collective18CollectiveEpilogueINS1E_23Sm100TmaWarpSpecializedILi2ELi2ELi64ELb0ELb0EEEJSF_NS5_IJNSU_ISE_SB_EENSU_INSA_ILi64EEESB_EEEEESG_SH_SG_SH_NS1E_6fusion15FusionCallbacksIS1I_NS1N_17LinearCombinationISG_fSG_fLNS_15FloatRoundStyleE2EEESF_S1M_JEEENS4_5SM1004TMEM4LOAD26SM100_TMEM_LOAD_32dp32b64xES11_NS12_INS13_ILi2ELi4ELi3EEES16_NSU_INS5_IJS17_S1K_EEENS5_IJS1K_SB_EEEEEEENS4_39AutoVectorizingCopyWithAssumedAlignmentILi128EEENS4_14SM90_TMA_STOREES21_S23_S23_EEEvvEEEEvNT_6ParamsE --------------------------
	.section	.nv.info._ZN7cutlass13device_kernelINS_4gemm6kernel13GemmUniversalIN4cute5tupleIJiiiiEEENS1_10collective13CollectiveMmaINS1_35MainloopSm100TmaUmmaWarpSpecializedILi5ELi2ELi4ENS5_IJNS4_1CILi1EEESB_SB_EEEEENS5_IJNSA_ILi128EEESE_SE_EEENS_12float_e5m2_tENS5_IJlSB_lEEESG_SH_NS4_8TiledMMAINS4_8MMA_AtomIJNS4_10MMA_TraitsINS4_19SM100_MMA_F8F6F4_SSEJSG_SG_fSE_SE_NS4_17integral_constantINS4_4UMMA5MajorELSO_0EEESP_NSM_INSN_7ScaleInELSQ_0EEESR_EEEEEENS4_6LayoutISC_NS5_IJNSA_ILi0EEESV_SV_EEEEENS5_IJNS4_10UnderscoreESY_SY_EEEEENS4_13SM90_TMA_LOADENS4_14ComposedLayoutINS4_7SwizzleILi3ELi4ELi3EEENS4_18smem_ptr_flag_bitsILi8EEENSU_INS5_IJNSA_ILi8EEESE_EEENS5_IJSE_SB_EEEEEEEvNS4_8identityES11_S1B_vS1C_EENS_8epilogue10collective18CollectiveEpilogueINS1E_23Sm100TmaWarpSpecializedILi2ELi2ELi64ELb0ELb0EEEJSF_NS5_IJNSU_ISE_SB_EENSU_INSA_ILi64EEESB_EEEEESG_SH_SG_SH_NS1E_6fusion15FusionCallbacksIS1I_NS1N_17LinearCombinationISG_fSG_fLNS_15FloatRoundStyleE2EEESF_S1M_JEEENS4_5SM1004TMEM4LOAD26SM100_TMEM_LOAD_32dp32b64xES11_NS12_INS13_ILi2ELi4ELi3EEES16_NSU_INS5_IJS17_S1K_EEENS5_IJS1K_SB_EEEEEEENS4_39AutoVectorizingCopyWithAssumedAlignmentILi128EEENS4_14SM90_TMA_STOREES21_S23_S23_EEEvvEEEEvNT_6ParamsE,"",@"SHT_CUDA_INFO"
	.sectionflags	@""
	.align	4


	//----- nvinfo : EIATTR_CUDA_API_VERSION
	.align		4
        /*0000*/ 	.byte	0x04, 0x37
        /*0002*/ 	.short	(.L_31 - .L_30)
.L_30:
        /*0004*/ 	.word	0x00000082


	//----- nvinfo : EIATTR_KPARAM_INFO
	.align		4
.L_31:
        /*0008*/ 	.byte	0x04, 0x17
        /*000a*/ 	.short	(.L_33 - .L_32)
.L_32:
        /*000c*/ 	.word	0x00000000
        /*0010*/ 	.short	0x0000
        /*0012*/ 	.short	0x0000
        /*0014*/ 	.byte	0x00, 0xf0, 0x01, 0x20


	//----- nvinfo : EIATTR_AT_ENTRY_FRAGMENTS
	.align		4
.L_33:
        /*0018*/ 	.byte	0x04, 0x4f
        /*001a*/ 	.short	(.L_35 - .L_34)


	//   ....[0]....
.L_34:
        /*001c*/ 	.word	0x00000006


	//----- nvinfo : EIATTR_RESERVED_SMEM_USED
	.align		4
.L_35:
        /*0020*/ 	.byte	0x01, 0x41
	.zero		2


	//----- nvinfo : EIATTR_SPARSE_MMA_MASK
	.align		4
        /*0024*/ 	.byte	0x03, 0x50
        /*0026*/ 	.short	0x0000


	//----- nvinfo : EIATTR_TCGEN05_1CTA_USED
	.align		4
        /*0028*/ 	.byte	0x01, 0x51
	.zero		2


	//----- nvinfo : EIATTR_MAXREG_COUNT
	.align		4
        /*002c*/ 	.byte	0x03, 0x1b
        /*002e*/ 	.short	0x00ff


	//----- nvinfo : EIATTR_NUM_BARRIERS
	.align		4
        /*0030*/ 	.byte	0x02, 0x4c
        /*0032*/ 	.byte	0x07
	.zero		1


	//----- nvinfo : EIATTR_EXTERNS
	.align		4
        /*0034*/ 	.byte	0x04, 0x0f
        /*0036*/ 	.short	(.L_37 - .L_36)


	//   ....[0]....
	.align		4
.L_36:
        /*0038*/ 	.word	index@(__assertfail)


	//----- nvinfo : EIATTR_MERCURY_ISA_VERSION
	.align		4
.L_37:
        /*003c*/ 	.byte	0x03, 0x5f
        /*003e*/ 	.short	0x0101


	//----- nvinfo : EIATTR_INT_WARP_WIDE_INSTR_OFFSETS
	.align		4
        /*0040*/ 	.byte	0x04, 0x31
        /*0042*/ 	.short	(.L_39 - .L_38)


	//   ....[0]....
.L_38:
        /*0044*/ 	.word	0x00001da0


	//   ....[1]....
        /*0048*/ 	.word	0x00003880


	//   ....[2]....
        /*004c*/ 	.word	0x000038a0


	//   ....[3]....
        /*0050*/ 	.word	0x000038d0


	//   ....[4]....
        /*0054*/ 	.word	0x00004200


	//   ....[5]....
        /*0058*/ 	.word	0x00004270


	//   ....[6]....
        /*005c*/ 	.word	0x00004450


	//   ....[7]....
        /*0060*/ 	.word	0x000045b0


	//----- nvinfo : EIATTR_COOP_GROUP_MASK_REGIDS
	.align		4
.L_39:
        /*0064*/ 	.byte	0x04, 0x29
        /*0066*/ 	.short	(.L_41 - .L_40)


	//   ....[0]....
.L_40:
        /*0068*/ 	.word	0xffffffff


	//   ....[1]....
        /*006c*/ 	.word	0xffffffff


	//   ....[2]....
        /*0070*/ 	.word	0xffffffff


	//   ....[3]....
        /*0074*/ 	.word	0xffffffff


	//   ....[4]....
        /*0078*/ 	.word	0xffffffff


	//   ....[5]....
        /*007c*/ 	.word	0xffffffff


	//   ....[6]....
        /*0080*/ 	.word	0xffffffff


	//   ....[7]....
        /*0084*/ 	.word	0xffffffff


	//   ....[8]....
        /*0088*/ 	.word	0xffffffff


	//   ....[9]....
        /*008c*/ 	.word	0xffffffff


	//   ....[10]....
        /*0090*/ 	.word	0xffffffff


	//   ....[11]....
        /*0094*/ 	.word	0xffffffff


	//   ....[12]....
        /*0098*/ 	.word	0xffffffff


	//----- nvinfo : EIATTR_COOP_GROUP_INSTR_OFFSETS
	.align		4
.L_41:
        /*009c*/ 	.byte	0x04, 0x28
        /*009e*/ 	.short	(.L_43 - .L_42)


	//   ....[0]....
.L_42:
        /*00a0*/ 	.word	0x00000090


	//   ....[1]....
        /*00a4*/ 	.word	0x000004d0


	//   ....[2]....
        /*00a8*/ 	.word	0x00000660


	//   ....[3]....
        /*00ac*/ 	.word	0x000007c0


	//   ....[4]....
        /*00b0*/ 	.word	0x000008c0


	//   ....[5]....
        /*00b4*/ 	.word	0x00000a30


	//   ....[6]....
        /*00b8*/ 	.word	0x00000bd0


	//   ....[7]....
        /*00bc*/ 	.word	0x00001c80


	//   ....[8]....
        /*00c0*/ 	.word	0x00002af0


	//   ....[9]....
        /*00c4*/ 	.word	0x00002d00


	//   ....[10]....
        /*00c8*/ 	.word	0x00002d30


	//   ....[11]....
        /*00cc*/ 	.word	0x00003760


	//   ....[12]....
        /*00d0*/ 	.word	0x00003990


	//----- nvinfo : EIATTR_VRC_CTA_INIT_COUNT
	.align		4
.L_43:
        /*00d4*/ 	.byte	0x02, 0x4a
        /*00d6*/ 	.byte	0x80
	.zero		1


	//----- nvinfo : EIATTR_SYSCALL_OFFSETS
	.align		4
        /*00d8*/ 	.byte	0x04, 0x46
        /*00da*/ 	.short	(.L_45 - .L_44)


	//   ....[0]....
.L_44:
        /*00dc*/ 	.word	0x00004fe0


	//   ....[1]....
        /*00e0*/ 	.word	0x00005120


	//   ....[2]....
        /*00e4*/ 	.word	0x00005980


	//   ....[3]....
        /*00e8*/ 	.word	0x00006f90


	//----- nvinfo : EIATTR_MBARRIER_INSTR_OFFSETS
	.align		4
.L_45:
        /*00ec*/ 	.byte	0x04, 0x39
        /*00ee*/ 	.short	(.L_47 - .L_46)


	//   ....[0]....
.L_46:
        /*00f0*/ 	.word	0x000005b0
        /*00f4*/ 	.word	0x000000ff
        /*00f8*/ 	.word	0x00000000
        /*00fc*/ 	.short	0x0100
        /*00fe*/ 	.byte	0x05
	.zero		1


	//   ....[1]....
        /*0100*/ 	.word	0x000005c0
        /*0104*/ 	.word	0x000000ff
        /*0108*/ 	.word	0x00000028
        /*010c*/ 	.short	0x0100
        /*010e*/ 	.byte	0x05
	.zero		1


	//   ....[2]....
        /*0110*/ 	.word	0x000005d0
        /*0114*/ 	.word	0x000000ff
        /*0118*/ 	.word	0x00000008
        /*011c*/ 	.short	0x0100
        /*011e*/ 	.byte	0x05
	.zero		1


	//   ....[3]....
        /*0120*/ 	.word	0x000005e0
        /*0124*/ 	.word	0x000000ff
        /*0128*/ 	.word	0x00000030
        /*012c*/ 	.short	0x0100
        /*012e*/ 	.byte	0x05
	.zero		1


	//   ....[4]....
        /*0130*/ 	.word	0x000005f0
        /*0134*/ 	.word	0x000000ff
        /*0138*/ 	.word	0x00000010
        /*013c*/ 	.short	0x0100
        /*013e*/ 	.byte	0x05
	.zero		1


	//   ....[5]....
        /*0140*/ 	.word	0x00000600
        /*0144*/ 	.word	0x000000ff
        /*0148*/ 	.word	0x00000038
        /*014c*/ 	.short	0x0100
        /*014e*/ 	.byte	0x05
	.zero		1


	//   ....[6]....
        /*0150*/ 	.word	0x00000610
        /*0154*/ 	.word	0x000000ff
        /*0158*/ 	.word	0x00000018
        /*015c*/ 	.short	0x0100
        /*015e*/ 	.byte	0x05
	.zero		1


	//   ....[7]....
        /*0160*/ 	.word	0x00000620
        /*0164*/ 	.word	0x000000ff
        /*0168*/ 	.word	0x00000040
        /*016c*/ 	.short	0x0100
        /*016e*/ 	.byte	0x05
	.zero		1


	//   ....[8]....
        /*0170*/ 	.word	0x00000630
        /*0174*/ 	.word	0x000000ff
        /*0178*/ 	.word	0x00000020
        /*017c*/ 	.short	0x0100
        /*017e*/ 	.byte	0x05
	.zero		1


	//   ....[9]....
        /*0180*/ 	.word	0x00000640
        /*0184*/ 	.word	0x000000ff
        /*0188*/ 	.word	0x00000048
        /*018c*/ 	.short	0x0100
        /*018e*/ 	.byte	0x05
	.zero		1


	//   ....[10]....
        /*0190*/ 	.word	0x00000770
        /*0194*/ 	.word	0x000000ff
        /*0198*/ 	.word	0x00000050
        /*019c*/ 	.short	0x0100
        /*019e*/ 	.byte	0x07
	.zero		1


	//   ....[11]....
        /*01a0*/ 	.word	0x00000780
        /*01a4*/ 	.word	0x000000ff
        /*01a8*/ 	.word	0x00000060
        /*01ac*/ 	.short	0x0100
        /*01ae*/ 	.byte	0x07
	.zero		1


	//   ....[12]....
        /*01b0*/ 	.word	0x00000790
        /*01b4*/ 	.word	0x000000ff
        /*01b8*/ 	.word	0x00000058
        /*01bc*/ 	.short	0x0100
        /*01be*/ 	.byte	0x07
	.zero		1


	//   ....[13]....
        /*01c0*/ 	.word	0x000007a0
        /*01c4*/ 	.word	0x000000ff
        /*01c8*/ 	.word	0x00000068
        /*01cc*/ 	.short	0x0100
        /*01ce*/ 	.byte	0x07
	.zero		1


	//   ....[14]....
        /*01d0*/ 	.word	0x00000890
        /*01d4*/ 	.word	0x000000ff
        /*01d8*/ 	.word	0x00000070
        /*01dc*/ 	.short	0x0100
        /*01de*/ 	.byte	0x05
	.zero		1


	//   ....[15]....
        /*01e0*/ 	.word	0x000008a0
        /*01e4*/ 	.word	0x000000ff
        /*01e8*/ 	.word	0x00000078
        /*01ec*/ 	.short	0x0100
        /*01ee*/ 	.byte	0x05
	.zero		1


	//   ....[16]....
        /*01f0*/ 	.word	0x000009e0
        /*01f4*/ 	.word	0x000000ff
        /*01f8*/ 	.word	0x00000080
        /*01fc*/ 	.short	0x0100
        /*01fe*/ 	.byte	0x05
	.zero		1


	//   ....[17]....
        /*0200*/ 	.word	0x000009f0
        /*0204*/ 	.word	0x000000ff
        /*0208*/ 	.word	0x00000090
        /*020c*/ 	.short	0x0100
        /*020e*/ 	.byte	0x05
	.zero		1


	//   ....[18]....
        /*0210*/ 	.word	0x00000a00
        /*0214*/ 	.word	0x000000ff
        /*0218*/ 	.word	0x00000088
        /*021c*/ 	.short	0x0100
        /*021e*/ 	.byte	0x05
	.zero		1


	//   ....[19]....
        /*0220*/ 	.word	0x00000a10
        /*0224*/ 	.word	0x000000ff
        /*0228*/ 	.word	0x00000098
        /*022c*/ 	.short	0x0100
        /*022e*/ 	.byte	0x05
	.zero		1


	//   ....[20]....
        /*0230*/ 	.word	0x00000b40
        /*0234*/ 	.word	0x000000ff
        /*0238*/ 	.word	0x000000a0
        /*023c*/ 	.short	0x0100
        /*023e*/ 	.byte	0x07
	.zero		1


	//   ....[21]....
        /*0240*/ 	.word	0x00000b50
        /*0244*/ 	.word	0x000000ff
        /*0248*/ 	.word	0x000000c0
        /*024c*/ 	.short	0x0100
        /*024e*/ 	.byte	0x07
	.zero		1


	//   ....[22]....
        /*0250*/ 	.word	0x00000b60
        /*0254*/ 	.word	0x000000ff
        /*0258*/ 	.word	0x000000a8
        /*025c*/ 	.short	0x0100
        /*025e*/ 	.byte	0x07
	.zero		1


	//   ....[23]....
        /*0260*/ 	.word	0x00000b70
        /*0264*/ 	.word	0x000000ff
        /*0268*/ 	.word	0x000000c8
        /*026c*/ 	.short	0x0100
        /*026e*/ 	.byte	0x07
	.zero		1


	//   ....[24]....
        /*0270*/ 	.word	0x00000b80
        /*0274*/ 	.word	0x000000ff
        /*0278*/ 	.word	0x000000b0
        /*027c*/ 	.short	0x0100
        /*027e*/ 	.byte	0x07
	.zero		1


	//   ....[25]....
        /*0280*/ 	.word	0x00000b90
        /*0284*/ 	.word	0x000000ff
        /*0288*/ 	.word	0x000000d0
        /*028c*/ 	.short	0x0100
        /*028e*/ 	.byte	0x07
	.zero		1


	//   ....[26]....
        /*0290*/ 	.word	0x00000ba0
        /*0294*/ 	.word	0x000000ff
        /*0298*/ 	.word	0x000000b8
        /*029c*/ 	.short	0x0100
        /*029e*/ 	.byte	0x07
	.zero		1


	//   ....[27]....
        /*02a0*/ 	.word	0x00000bb0
        /*02a4*/ 	.word	0x000000ff
        /*02a8*/ 	.word	0x000000d8
        /*02ac*/ 	.short	0x0100
        /*02ae*/ 	.byte	0x07
	.zero		1


	//   ....[28]....
        /*02b0*/ 	.word	0x00000ca0
        /*02b4*/ 	.word	0x000000ff
        /*02b8*/ 	.word	0x000000e0
        /*02bc*/ 	.short	0x0100
        /*02be*/ 	.byte	0x05
	.zero		1


	//   ....[29]....
        /*02c0*/ 	.word	0x00000cb0
        /*02c4*/ 	.word	0x000000ff
        /*02c8*/ 	.word	0x000000f0
        /*02cc*/ 	.short	0x0100
        /*02ce*/ 	.byte	0x05
	.zero		1


	//   ....[30]....
        /*02d0*/ 	.word	0x00000cc0
        /*02d4*/ 	.word	0x000000ff
        /*02d8*/ 	.word	0x000000e8
        /*02dc*/ 	.short	0x0100
        /*02de*/ 	.byte	0x05
	.zero		1


	//   ....[31]....
        /*02e0*/ 	.word	0x00000cd0
        /*02e4*/ 	.word	0x000000ff
        /*02e8*/ 	.word	0x000000f8
        /*02ec*/ 	.short	0x0100
        /*02ee*/ 	.byte	0x05
	.zero		1


	//   ....[32]....
        /*02f0*/ 	.word	0x000015a0
        /*02f4*/ 	.word	0x00000003
        /*02f8*/ 	.word	0x000000f0
        /*02fc*/ 	.short	0x010a
        /*02fe*/ 	.byte	0xff
	.zero		1


	//   ....[33]....
        /*0300*/ 	.word	0x000015d0
        /*0304*/ 	.word	0x00000003
        /*0308*/ 	.word	0x000000e0
        /*030c*/ 	.short	0x0101
        /*030e*/ 	.byte	0xff
	.zero		1


	//   ....[34]....
        /*0310*/ 	.word	0x000016a0
        /*0314*/ 	.word	0x000000ff
        /*0318*/ 	.word	0x00000028
        /*031c*/ 	.short	0x010a
        /*031e*/ 	.byte	0x08
	.zero		1


	//   ....[35]....
        /*0320*/ 	.word	0x00001740
        /*0324*/ 	.word	0x000000ff
        /*0328*/ 	.word	0x00000028
        /*032c*/ 	.short	0x010a
        /*032e*/ 	.byte	0x21
	.zero		1


	//   ....[36]....
        /*0330*/ 	.word	0x000018a0
        /*0334*/ 	.word	0x000000ff
        /*0338*/ 	.word	0x00000028
        /*033c*/ 	.short	0x010a
        /*033e*/ 	.byte	0x08
	.zero		1


	//   ....[37]....
        /*0340*/ 	.word	0x00001990
        /*0344*/ 	.word	0x000000ff
        /*0348*/ 	.word	0x00000078
        /*034c*/ 	.short	0x0101
        /*034e*/ 	.byte	0x04
	.zero		1


	//   ....[38]....
        /*0350*/ 	.word	0x000019b0
        /*0354*/ 	.word	0x000000ff
        /*0358*/ 	.word	0x00000028
        /*035c*/ 	.short	0x010a
        /*035e*/ 	.byte	0x08
	.zero		1


	//   ....[39]....
        /*0360*/ 	.word	0x00001a30
        /*0364*/ 	.word	0x000000ff
        /*0368*/ 	.word	0x00000028
        /*036c*/ 	.short	0x010a
        /*036e*/ 	.byte	0x11
	.zero		1


	//   ....[40]....
        /*0370*/ 	.word	0x00001b90
        /*0374*/ 	.word	0x000000ff
        /*0378*/ 	.word	0x00000028
        /*037c*/ 	.short	0x010a
        /*037e*/ 	.byte	0x08
	.zero		1


	//   ....[41]....
        /*0380*/ 	.word	0x00001cb0
        /*0384*/ 	.word	0x00000002
        /*0388*/ 	.word	0x00000080
        /*038c*/ 	.short	0x010a
        /*038e*/ 	.byte	0xff
	.zero		1


	//   ....[42]....
        /*0390*/ 	.word	0x00001d70
        /*0394*/ 	.word	0x00000002
        /*0398*/ 	.word	0x00000000
        /*039c*/ 	.short	0x0101
        /*039e*/ 	.byte	0xff
	.zero		1


	//   ....[43]....
        /*03a0*/ 	.word	0x000022d0
        /*03a4*/ 	.word	0x000000ff
        /*03a8*/ 	.word	0x00000000
        /*03ac*/ 	.short	0x010a
        /*03ae*/ 	.byte	0x05
	.zero		1


	//   ....[44]....
        /*03b0*/ 	.word	0x00002360
        /*03b4*/ 	.word	0x000000ff
        /*03b8*/ 	.word	0x00000000
        /*03bc*/ 	.short	0x010a
        /*03be*/ 	.byte	0x05
	.zero		1


	//   ....[45]....
        /*03c0*/ 	.word	0x000023f0
        /*03c4*/ 	.word	0x000000ff
        /*03c8*/ 	.word	0x00000000
        /*03cc*/ 	.short	0x010a
        /*03ce*/ 	.byte	0x05
	.zero		1


	//   ....[46]....
        /*03d0*/ 	.word	0x00002480
        /*03d4*/ 	.word	0x000000ff
        /*03d8*/ 	.word	0x00000000
        /*03dc*/ 	.short	0x010a
        /*03de*/ 	.byte	0x05
	.zero		1


	//   ....[47]....
        /*03e0*/ 	.word	0x00002520
        /*03e4*/ 	.word	0x00000000
        /*03e8*/ 	.word	0x00000000
        /*03ec*/ 	.short	0x010a
        /*03ee*/ 	.byte	0xff
	.zero		1


	//   ....[48]....
        /*03f0*/ 	.word	0x00002640
        /*03f4*/ 	.word	0x00000000
        /*03f8*/ 	.word	0x000000e0
        /*03fc*/ 	.short	0x010a
        /*03fe*/ 	.byte	0xff
	.zero		1


	//   ....[49]....
        /*0400*/ 	.word	0x000026a0
        /*0404*/ 	.word	0x00000004
        /*0408*/ 	.word	0x00000000
        /*040c*/ 	.short	0x0101
        /*040e*/ 	.byte	0xff
	.zero		1


	//   ....[50]....
        /*0410*/ 	.word	0x000026c0
        /*0414*/ 	.word	0x000000ff
        /*0418*/ 	.word	0x00000090
        /*041c*/ 	.short	0x010a
        /*041e*/ 	.byte	0x05
	.zero		1


	//   ....[51]....
        /*0420*/ 	.word	0x000027e0
        /*0424*/ 	.word	0x00000000
        /*0428*/ 	.word	0x00000080
        /*042c*/ 	.short	0x010a
        /*042e*/ 	.byte	0xff
	.zero		1


	//   ....[52]....
        /*0430*/ 	.word	0x000028f0
        /*0434*/ 	.word	0x00000000
        /*0438*/ 	.word	0x00000000
        /*043c*/ 	.short	0x0101
        /*043e*/ 	.byte	0xff
	.zero		1


	//   ....[53]....
        /*0440*/ 	.word	0x00002980
        /*0444*/ 	.word	0x000000ff
        /*0448*/ 	.word	0x00000090
        /*044c*/ 	.short	0x0106
        /*044e*/ 	.byte	0x05
	.zero		1


	//   ....[54]....
        /*0450*/ 	.word	0x000029a0
        /*0454*/ 	.word	0x000000ff
        /*0458*/ 	.word	0x00000090
        /*045c*/ 	.short	0x010a
        /*045e*/ 	.byte	0x05
	.zero		1


	//   ....[55]....
        /*0460*/ 	.word	0x00002a30
        /*0464*/ 	.word	0x000000ff
        /*0468*/ 	.word	0x00000090
        /*046c*/ 	.short	0x0106
        /*046e*/ 	.byte	0x04
	.zero		1


	//   ....[56]....
        /*0470*/ 	.word	0x00002a70
        /*0474*/ 	.word	0x00000000
        /*0478*/ 	.word	0x00000090
        /*047c*/ 	.short	0x010a
        /*047e*/ 	.byte	0xff
	.zero		1


	//   ....[57]....
        /*0480*/ 	.word	0x00002fb0
        /*0484*/ 	.word	0x00000000
        /*0488*/ 	.word	0x00000080
        /*048c*/ 	.short	0x010a
        /*048e*/ 	.byte	0xff
	.zero		1


	//   ....[58]....
        /*0490*/ 	.word	0x000030c0
        /*0494*/ 	.word	0x00000003
        /*0498*/ 	.word	0x00000000
        /*049c*/ 	.short	0x0101
        /*049e*/ 	.byte	0xff
	.zero		1


	//   ....[59]....
        /*04a0*/ 	.word	0x000030d0
        /*04a4*/ 	.word	0x000000ff
        /*04a8*/ 	.word	0x00000000
        /*04ac*/ 	.short	0x010a
        /*04ae*/ 	.byte	0x06
	.zero		1


	//   ....[60]....
        /*04b0*/ 	.word	0x000030f0
        /*04b4*/ 	.word	0x000000ff
        /*04b8*/ 	.word	0x000000c0
        /*04bc*/ 	.short	0x010a
        /*04be*/ 	.byte	0x07
	.zero		1


	//   ....[61]....
        /*04c0*/ 	.word	0x000031c0
        /*04c4*/ 	.word	0x000000ff
        /*04c8*/ 	.word	0x00000000
        /*04cc*/ 	.short	0x010a
        /*04ce*/ 	.byte	0x06
	.zero		1


	//   ....[62]....
        /*04d0*/ 	.word	0x000032f0
        /*04d4*/ 	.word	0x000000ff
        /*04d8*/ 	.word	0x00000000
        /*04dc*/ 	.short	0x010a
        /*04de*/ 	.byte	0x1a
	.zero		1


	//   ....[63]....
        /*04e0*/ 	.word	0x00003590
        /*04e4*/ 	.word	0x000000ff
        /*04e8*/ 	.word	0x00000000
        /*04ec*/ 	.short	0x010a
        /*04ee*/ 	.byte	0x06
	.zero		1


	//   ....[64]....
        /*04f0*/ 	.word	0x00003620
        /*04f4*/ 	.word	0x000000ff
        /*04f8*/ 	.word	0x00000000
        /*04fc*/ 	.short	0x010a
        /*04fe*/ 	.byte	0x06
	.zero		1


	//   ....[65]....
        /*0500*/ 	.word	0x000036b0
        /*0504*/ 	.word	0x000000ff
        /*0508*/ 	.word	0x00000000
        /*050c*/ 	.short	0x010a
        /*050e*/ 	.byte	0x06
	.zero		1


	//   ....[66]....
        /*0510*/ 	.word	0x00003740
        /*0514*/ 	.word	0x000000ff
        /*0518*/ 	.word	0x00000000
        /*051c*/ 	.short	0x010a
        /*051e*/ 	.byte	0x07
	.zero		1


	//   ....[67]....
        /*0520*/ 	.word	0x00003ba0
        /*0524*/ 	.word	0x00000000
        /*0528*/ 	.word	0x00000080
        /*052c*/ 	.short	0x010a
        /*052e*/ 	.byte	0xff
	.zero		1


	//   ....[68]....
        /*0530*/ 	.word	0x00003c60
        /*0534*/ 	.word	0x00000000
        /*0538*/ 	.word	0x00000000
        /*053c*/ 	.short	0x0101
        /*053e*/ 	.byte	0xff
	.zero		1


	//   ....[69]....
        /*0540*/ 	.word	0x00003f80
        /*0544*/ 	.word	0x000000ff
        /*0548*/ 	.word	0x00000078
        /*054c*/ 	.short	0x010a
        /*054e*/ 	.byte	0x07
	.zero		1


	//   ....[70]....
        /*0550*/ 	.word	0x00004170
        /*0554*/ 	.word	0x000000ff
        /*0558*/ 	.word	0x00000060
        /*055c*/ 	.short	0x010a
        /*055e*/ 	.byte	0x07
	.zero		1


	//   ....[71]....
        /*0560*/ 	.word	0x00004340
        /*0564*/ 	.word	0x000000ff
        /*0568*/ 	.word	0x00000050
        /*056c*/ 	.short	0x010b
        /*056e*/ 	.byte	0x07
	.zero		1


	//   ....[72]....
        /*0570*/ 	.word	0x000043b0
        /*0574*/ 	.word	0x000000ff
        /*0578*/ 	.word	0x00000000
        /*057c*/ 	.short	0x0101
        /*057e*/ 	.byte	0x08
	.zero		1


	//   ....[73]....
        /*0580*/ 	.word	0x000043e0
        /*0584*/ 	.word	0x000000ff
        /*0588*/ 	.word	0x00000068
        /*058c*/ 	.short	0x010a
        /*058e*/ 	.byte	0x07
	.zero		1


	//   ....[74]....
        /*0590*/ 	.word	0x000045f0
        /*0594*/ 	.word	0x000000ff
        /*0598*/ 	.word	0x00000058
        /*059c*/ 	.short	0x010b
        /*059e*/ 	.byte	0x07
	.zero		1


	//   ....[75]....
        /*05a0*/ 	.word	0x00004610
        /*05a4*/ 	.word	0x000000ff
        /*05a8*/ 	.word	0x00000000
        /*05ac*/ 	.short	0x0101
        /*05ae*/ 	.byte	0x0d
	.zero		1


	//   ....[76]....
        /*05b0*/ 	.word	0x00004640
        /*05b4*/ 	.word	0x000000ff
        /*05b8*/ 	.word	0x00000060
        /*05bc*/ 	.short	0x010a
        /*05be*/ 	.byte	0x07
	.zero		1


	//   ....[77]....
        /*05c0*/ 	.word	0x00004680
        /*05c4*/ 	.word	0x00000000
        /*05c8*/ 	.word	0x00000068
        /*05cc*/ 	.short	0x010a
        /*05ce*/ 	.byte	0xff
	.zero		1


	//   ....[78]....
        /*05d0*/ 	.word	0x000049b0
        /*05d4*/ 	.word	0x00000000
        /*05d8*/ 	.word	0x00000080
        /*05dc*/ 	.short	0x010a
        /*05de*/ 	.byte	0xff
	.zero		1


	//   ....[79]....
        /*05e0*/ 	.word	0x00004ac0
        /*05e4*/ 	.word	0x00000000
        /*05e8*/ 	.word	0x00000000
        /*05ec*/ 	.short	0x0101
        /*05ee*/ 	.byte	0xff
	.zero		1


	//   ....[80]....
        /*05f0*/ 	.word	0x00005520
        /*05f4*/ 	.word	0x00000003
        /*05f8*/ 	.word	0x00000050
        /*05fc*/ 	.short	0x010a
        /*05fe*/ 	.byte	0xff
	.zero		1


	//   ....[81]....
        /*0600*/ 	.word	0x00005560
        /*0604*/ 	.word	0x000000cf
        /*0608*/ 	.word	0x000000a0
        /*060c*/ 	.short	0x010a
        /*060e*/ 	.byte	0xff
	.zero		1


	//   ....[82]....
        /*0610*/ 	.word	0x00005690
        /*0614*/ 	.word	0x00000003
        /*0618*/ 	.word	0x00000050
        /*061c*/ 	.short	0x010a
        /*061e*/ 	.byte	0xff
	.zero		1


	//   ....[83]....
        /*0620*/ 	.word	0x000057f0
        /*0624*/ 	.word	0x00000000
        /*0628*/ 	.word	0x00000000
        /*062c*/ 	.short	0x0101
        /*062e*/ 	.byte	0xff
	.zero		1


	//   ....[84]....
        /*0630*/ 	.word	0x00005850
        /*0634*/ 	.word	0x000000cf
        /*0638*/ 	.word	0x000000a0
        /*063c*/ 	.short	0x010a
        /*063e*/ 	.byte	0xff
	.zero		1


	//   ....[85]....
        /*0640*/ 	.word	0x00006c00
        /*0644*/ 	.word	0x000000d2
        /*0648*/ 	.word	0x00000050
        /*064c*/ 	.short	0x010a
        /*064e*/ 	.byte	0xff
	.zero		1


	//   ....[86]....
        /*0650*/ 	.word	0x00006cd0
        /*0654*/ 	.word	0x000000d2
        /*0658*/ 	.word	0x00000050
        /*065c*/ 	.short	0x010a
        /*065e*/ 	.byte	0xff
	.zero		1


	//   ....[87]....
        /*0660*/ 	.word	0x00006e10
        /*0664*/ 	.word	0x00000003
        /*0668*/ 	.word	0x00000000
        /*066c*/ 	.short	0x0101
        /*066e*/ 	.byte	0xff
	.zero		1


	//   ....[88]....
        /*0670*/ 	.word	0x00007320
        /*0674*/ 	.word	0x000000ff
        /*0678*/ 	.word	0x00000000
        /*067c*/ 	.short	0x0101
        /*067e*/ 	.byte	0x05
	.zero		1


	//   ....[89]....
        /*0680*/ 	.word	0x000082a0
        /*0684*/ 	.word	0x00000003
        /*0688*/ 	.word	0x000000f0
        /*068c*/ 	.short	0x010a
        /*068e*/ 	.byte	0xff
	.zero		1


	//   ....[90]....
        /*0690*/ 	.word	0x00008300
        /*0694*/ 	.word	0x00000002
        /*0698*/ 	.word	0x00000028
        /*069c*/ 	.short	0x010a
        /*069e*/ 	.byte	0xff
	.zero		1


	//   ....[91]....
        /*06a0*/ 	.word	0x00008360
        /*06a4*/ 	.word	0x00000002
        /*06a8*/ 	.word	0x00000028
        /*06ac*/ 	.short	0x010a
        /*06ae*/ 	.byte	0xff
	.zero		1


	//   ....[92]....
        /*06b0*/ 	.word	0x000083b0
        /*06b4*/ 	.word	0x00000002
        /*06b8*/ 	.word	0x00000080
        /*06bc*/ 	.short	0x010a
        /*06be*/ 	.byte	0xff
	.zero		1


	//   ....[93]....
        /*06c0*/ 	.word	0x00008410
        /*06c4*/ 	.word	0x00000000
        /*06c8*/ 	.word	0x00000000
        /*06cc*/ 	.short	0x010a
        /*06ce*/ 	.byte	0xff
	.zero		1


	//   ....[94]....
        /*06d0*/ 	.word	0x00008470
        /*06d4*/ 	.word	0x00000000
        /*06d8*/ 	.word	0x00000000
        /*06dc*/ 	.short	0x010a
        /*06de*/ 	.byte	0xff
	.zero		1


	//   ....[95]....
        /*06e0*/ 	.word	0x000084d0
        /*06e4*/ 	.word	0x00000000
        /*06e8*/ 	.word	0x00000000
        /*06ec*/ 	.short	0x010a
        /*06ee*/ 	.byte	0xff
	.zero		1


	//   ....[96]....
        /*06f0*/ 	.word	0x00008530
        /*06f4*/ 	.word	0x00000000
        /*06f8*/ 	.word	0x00000000
        /*06fc*/ 	.short	0x010a
        /*06fe*/ 	.byte	0xff
	.zero		1


	//   ....[97]....
        /*0700*/ 	.word	0x00008580
        /*0704*/ 	.word	0x00000000
        /*0708*/ 	.word	0x000000e0
        /*070c*/ 	.short	0x010a
        /*070e*/ 	.byte	0xff
	.zero		1


	//   ....[98]....
        /*0710*/ 	.word	0x000085e0
        /*0714*/ 	.word	0x00000000
        /*0718*/ 	.word	0x00000090
        /*071c*/ 	.short	0x010a
        /*071e*/ 	.byte	0xff
	.zero		1


	//   ....[99]....
        /*0720*/ 	.word	0x00008630
        /*0724*/ 	.word	0x00000000
        /*0728*/ 	.word	0x00000080
        /*072c*/ 	.short	0x010a
        /*072e*/ 	.byte	0xff
	.zero		1


	//   ....[100]....
        /*0730*/ 	.word	0x00008690
        /*0734*/ 	.word	0x00000000
        /*0738*/ 	.word	0x00000090
        /*073c*/ 	.short	0x010a
        /*073e*/ 	.byte	0xff
	.zero		1


	//   ....[101]....
        /*0740*/ 	.word	0x000086e0
        /*0744*/ 	.word	0x00000000
        /*0748*/ 	.word	0x00000080
        /*074c*/ 	.short	0x010a
        /*074e*/ 	.byte	0xff
	.zero		1


	//   ....[102]....
        /*0750*/ 	.word	0x00008740
        /*0754*/ 	.word	0x00000003
        /*0758*/ 	.word	0x000000c0
        /*075c*/ 	.short	0x010a
        /*075e*/ 	.byte	0xff
	.zero		1


	//   ....[103]....
        /*0760*/ 	.word	0x000087a0
        /*0764*/ 	.word	0x00000000
        /*0768*/ 	.word	0x00000000
        /*076c*/ 	.short	0x010a
        /*076e*/ 	.byte	0xff
	.zero		1


	//   ....[104]....
        /*0770*/ 	.word	0x00008800
        /*0774*/ 	.word	0x00000000
        /*0778*/ 	.word	0x00000000
        /*077c*/ 	.short	0x010a
        /*077e*/ 	.byte	0xff
	.zero		1


	//   ....[105]....
        /*0780*/ 	.word	0x00008860
        /*0784*/ 	.word	0x00000000
        /*0788*/ 	.word	0x00000000
        /*078c*/ 	.short	0x010a
        /*078e*/ 	.byte	0xff
	.zero		1


	//   ....[106]....
        /*0790*/ 	.word	0x000088c0
        /*0794*/ 	.word	0x00000000
        /*0798*/ 	.word	0x00000000
        /*079c*/ 	.short	0x010a
        /*079e*/ 	.byte	0xff
	.zero		1


	//   ....[107]....
        /*07a0*/ 	.word	0x00008920
        /*07a4*/ 	.word	0x00000000
        /*07a8*/ 	.word	0x00000000
        /*07ac*/ 	.short	0x010a
        /*07ae*/ 	.byte	0xff
	.zero		1


	//   ....[108]....
        /*07b0*/ 	.word	0x00008970
        /*07b4*/ 	.word	0x00000000
        /*07b8*/ 	.word	0x00000080
        /*07bc*/ 	.short	0x010a
        /*07be*/ 	.byte	0xff
	.zero		1


	//   ....[109]....
        /*07c0*/ 	.word	0x000089d0
        /*07c4*/ 	.word	0x00000000
        /*07c8*/ 	.word	0x00000078
        /*07cc*/ 	.short	0x010a
        /*07ce*/ 	.byte	0xff
	.zero		1


	//   ....[110]....
        /*07d0*/ 	.word	0x00008a30
        /*07d4*/ 	.word	0x00000003
        /*07d8*/ 	.word	0x00000060
        /*07dc*/ 	.short	0x010a
        /*07de*/ 	.byte	0xff
	.zero		1


	//   ....[111]....
        /*07e0*/ 	.word	0x00008a90
        /*07e4*/ 	.word	0x00000003
        /*07e8*/ 	.word	0x00000068
        /*07ec*/ 	.short	0x010a
        /*07ee*/ 	.byte	0xff
	.zero		1


	//   ....[112]....
        /*07f0*/ 	.word	0x00008af0
        /*07f4*/ 	.word	0x00000000
        /*07f8*/ 	.word	0x00000060
        /*07fc*/ 	.short	0x010a
        /*07fe*/ 	.byte	0xff
	.zero		1


	//   ....[113]....
        /*0800*/ 	.word	0x00008b40
        /*0804*/ 	.word	0x00000000
        /*0808*/ 	.word	0x00000080
        /*080c*/ 	.short	0x010a
        /*080e*/ 	.byte	0xff
	.zero		1


	//   ....[114]....
        /*0810*/ 	.word	0x00008b90
        /*0814*/ 	.word	0x00000003
        /*0818*/ 	.word	0x00000050
        /*081c*/ 	.short	0x010a
        /*081e*/ 	.byte	0xff
	.zero		1


	//   ....[115]....
        /*0820*/ 	.word	0x00008be0
        /*0824*/ 	.word	0x000000cf
        /*0828*/ 	.word	0x000000a0
        /*082c*/ 	.short	0x010a
        /*082e*/ 	.byte	0xff
	.zero		1


	//   ....[116]....
        /*0830*/ 	.word	0x00008c30
        /*0834*/ 	.word	0x000000d2
        /*0838*/ 	.word	0x00000050
        /*083c*/ 	.short	0x010a
        /*083e*/ 	.byte	0xff
	.zero		1


	//----- nvinfo : EIATTR_NUM_MBARRIERS
	.align		4
.L_47:
        /*0840*/ 	.byte	0x03, 0x38
        /*0842*/ 	.short	0x0020


	//----- nvinfo : EIATTR_EXIT_INSTR_OFFSETS
	.align		4
        /*0844*/ 	.byte	0x04, 0x1c
        /*0846*/ 	.short	(.L_49 - .L_48)


	//   ....[0]....
.L_48:
        /*0848*/ 	.word	0x00002550


	//   ....[1]....
        /*084c*/ 	.word	0x00002a40


	//   ....[2]....
        /*0850*/ 	.word	0x00002aa0


	//   ....[3]....
        /*0854*/ 	.word	0x000039a0


	//   ....[4]....
        /*0858*/ 	.word	0x000046b0


	//   ....[5]....
        /*085c*/ 	.word	0x000046f0


	//   ....[6]....
        /*0860*/ 	.word	0x00008290


	//----- nvinfo : EIATTR_MAX_THREADS
	.align		4
.L_49:
        /*0864*/ 	.byte	0x04, 0x05
        /*0866*/ 	.short	(.L_51 - .L_50)
.L_50:
        /*0868*/ 	.word	0x00000100
        /*086c*/ 	.word	0x00000001
        /*0870*/ 	.word	0x00000001


	//----- nvinfo : EIATTR_CRS_STACK_SIZE
	.align		4
.L_51:
        /*0874*/ 	.byte	0x04, 0x1e
        /*0876*/ 	.short	(.L_53 - .L_52)
.L_52:
        /*0878*/ 	.word	0x00000000


	//----- nvinfo : EIATTR_CBANK_PARAM_SIZE
	.align		4
.L_53:
        /*087c*/ 	.byte	0x03, 0x19
        /*087e*/ 	.short	0x0800


	//----- nvinfo : EIATTR_PARAM_CBANK
	.align		4
        /*0880*/ 	.byte	0x04, 0x0a
        /*0882*/ 	.short	(.L_55 - .L_54)
	.align		4
.L_54:
        /*0884*/ 	.word	index@(.nv.constant0._ZN7cutlass13device_kernelINS_4gemm6kernel13GemmUniversalIN4cute5tupleIJiiiiEEENS1_10collective13CollectiveMmaINS1_35MainloopSm100TmaUmmaWarpSpecializedILi5ELi2ELi4ENS5_IJNS4_1CILi1EEESB_SB_EEEEENS5_IJNSA_ILi128EEESE_SE_EEENS_12float_e5m2_tENS5_IJlSB_lEEESG_SH_NS4_8TiledMMAINS4_8MMA_AtomIJNS4_10MMA_TraitsINS4_19SM100_MMA_F8F6F4_SSEJSG_SG_fSE_SE_NS4_17integral_constantINS4_4UMMA5MajorELSO_0EEESP_NSM_INSN_7ScaleInELSQ_0EEESR_EEEEEENS4_6LayoutISC_NS5_IJNSA_ILi0EEESV_SV_EEEEENS5_IJNS4_10UnderscoreESY_SY_EEEEENS4_13SM90_TMA_LOADENS4_14ComposedLayoutINS4_7SwizzleILi3ELi4ELi3EEENS4_18smem_ptr_flag_bitsILi8EEENSU_INS5_IJNSA_ILi8EEESE_EEENS5_IJSE_SB_EEEEEEEvNS4_8identityES11_S1B_vS1C_EENS_8epilogue10collective18CollectiveEpilogueINS1E_23Sm100TmaWarpSpecializedILi2ELi2ELi64ELb0ELb0EEEJSF_NS5_IJNSU_ISE_SB_EENSU_INSA_ILi64EEESB_EEEEESG_SH_SG_SH_NS1E_6fusion15FusionCallbacksIS1I_NS1N_17LinearCombinationISG_fSG_fLNS_15FloatRoundStyleE2EEESF_S1M_JEEENS4_5SM1004TMEM4LOAD26SM100_TMEM_LOAD_32dp32b64xES11_NS12_INS13_ILi2ELi4ELi3EEES16_NSU_INS5_IJS17_S1K_EEENS5_IJS1K_SB_EEEEEEENS4_39AutoVectorizingCopyWithAssumedAlignmentILi128EEENS4_14SM90_TMA_STOREES21_S23_S23_EEEvvEEEEvNT_6ParamsE)
        /*0888*/ 	.short	0x0380
        /*088a*/ 	.short	0x0800


	//----- nvinfo : EIATTR_SW_WAR
	.align		4
.L_55:
        /*088c*/ 	.byte	0x04, 0x36
        /*088e*/ 	.short	(.L_57 - .L_56)
.L_56:
        /*0890*/ 	.word	0x00000008
.L_57:


//--------------------- .nv.callgraph             --------------------------
	.section	.nv.callgraph,"",@"SHT_CUDA_CALLGRAPH"
	.align	4
	.sectionentsize	8
	.align		4
        /*0000*/ 	.word	0x00000000
	.align		4
        /*0004*/ 	.word	0xffffffff
	.align		4
        /*0008*/ 	.word	index@(_ZN7cutlass13device_kernelINS_4gemm6kernel13GemmUniversalIN4cute5tupleIJiiiiEEENS1_10collective13CollectiveMmaINS1_35MainloopSm100TmaUmmaWarpSpecializedILi5ELi2ELi4ENS5_IJNS4_1CILi1EEESB_SB_EEEEENS5_IJNSA_ILi128EEESE_SE_EEENS_12float_e5m2_tENS5_IJlSB_lEEESG_SH_NS4_8TiledMMAINS4_8MMA_AtomIJNS4_10MMA_TraitsINS4_19SM100_MMA_F8F6F4_SSEJSG_SG_fSE_SE_NS4_17integral_constantINS4_4UMMA5MajorELSO_0EEESP_NSM_INSN_7ScaleInELSQ_0EEESR_EEEEEENS4_6LayoutISC_NS5_IJNSA_ILi0EEESV_SV_EEEEENS5_IJNS4_10UnderscoreESY_SY_EEEEENS4_13SM90_TMA_LOADENS4_14ComposedLayoutINS4_7SwizzleILi3ELi4ELi3EEENS4_18smem_ptr_flag_bitsILi8EEENSU_INS5_IJNSA_ILi8EEESE_EEENS5_IJSE_SB_EEEEEEEvNS4_8identityES11_S1B_vS1C_EENS_8epilogue10collective18CollectiveEpilogueINS1E_23Sm100TmaWarpSpecializedILi2ELi2ELi64ELb0ELb0EEEJSF_NS5_IJNSU_ISE_SB_EENSU_INSA_ILi64EEESB_EEEEESG_SH_SG_SH_NS1E_6fusion15FusionCallbacksIS1I_NS1N_17LinearCombinationISG_fSG_fLNS_15FloatRoundStyleE2EEESF_S1M_JEEENS4_5SM1004TMEM4LOAD26SM100_TMEM_LOAD_32dp32b64xES11_NS12_INS13_ILi2ELi4ELi3EEES16_NSU_INS5_IJS17_S1K_EEENS5_IJS1K_SB_EEEEEEENS4_39AutoVectorizingCopyWithAssumedAlignmentILi128EEENS4_14SM90_TMA_STOREES21_S23_S23_EEEvvEEEEvNT_6ParamsE)
	.align		4
        /*000c*/ 	.word	index@(__assertfail)
	.align		4
        /*0010*/ 	.word	0x00000000
	.align		4
        /*0014*/ 	.word	0xfffffffe
	.align		4
        /*0018*/ 	.word	0x00000000
	.align		4
        /*001c*/ 	.word	0xfffffffd
	.align		4
        /*0020*/ 	.word	0x00000000
	.align		4
        /*0024*/ 	.word	0xfffffffc


//--------------------- .nv.constant4             --------------------------
	.section	.nv.constant4,"a",@progbits
	.align	8
	.align		8
.nv.constant4:
        /*0000*/ 	.dword	__assertfail
	.align		8
        /*0008*/ 	.dword	__unnamed_1
	.align		8
        /*0010*/ 	.dword	__unnamed_2
	.align		8
        /*0018*/ 	.dword	_ZN40_INTERNAL_52d1812b_4_k_cu_368a7aa8_170254cuda3std3__45__cpo5beginE
	.align		8
        /*0020*/ 	.dword	_ZN40_INTERNAL_52d1812b_4_k_cu_368a7aa8_170254cuda3std3__45__cpo3endE
	.align		8
        /*0028*/ 	.dword	_ZN40_INTERNAL_52d1812b_4_k_cu_368a7aa8_170254cuda3std3__45__cpo6cbeginE
	.align		8
        /*0030*/ 	.dword	_ZN40_INTERNAL_52d1812b_4_k_cu_368a7aa8_170254cuda3std3__45__cpo4cendE
	.align		8
        /*0038*/ 	.dword	_ZN40_INTERNAL_52d1812b_4_k_cu_368a7aa8_170254cuda3std3__442_GLOBAL__N__52d1812b_4_k_cu_368a7aa8_170256ignoreE
	.align		8
        /*0040*/ 	.dword	_ZN40_INTERNAL_52d1812b_4_k_cu_368a7aa8_170254cuda3std3__419piecewise_constructE
	.align		8
        /*0048*/ 	.dword	_ZN40_INTERNAL_52d1812b_4_k_cu_368a7aa8_170254cuda3std3__48in_placeE
	.align		8
        /*0050*/ 	.dword	_ZN40_INTERNAL_52d1812b_4_k_cu_368a7aa8_170254cuda3std6ranges3__45__cpo4swapE
	.align		8
        /*0058*/ 	.dword	_ZN40_INTERNAL_52d1812b_4_k_cu_368a7aa8_170254cuda3std6ranges3__45__cpo9iter_moveE
	.align		8
        /*0060*/ 	.dword	_ZN40_INTERNAL_52d1812b_4_k_cu_368a7aa8_170254cute7productE
	.align		8
        /*0068*/ 	.dword	_ZN40_INTERNAL_52d1812b_4_k_cu_368a7aa8_170254cute1_E
	.align		8
        /*0070*/ 	.dword	$str$25
	.align		8
        /*0078*/ 	.dword	$str$26
	.align		8
        /*0080*/ 	.dword	$str$27
	.align		8
        /*0088*/ 	.dword	$str$28


//--------------------- .text._ZN7cutlass13device_kernelINS_4gemm6kernel13GemmUniversalIN4cute5tupleIJiiiiEEENS1_10collective13CollectiveMmaINS1_35MainloopSm100TmaUmmaWarpSpecializedILi5ELi2ELi4ENS5_IJNS4_1CILi1EEESB_SB_EEEEENS5_IJNSA_ILi128EEESE_SE_EEENS_12float_e5m2_tENS5_IJlSB_lEEESG_SH_NS4_8TiledMMAINS4_8MMA_AtomIJNS4_10MMA_TraitsINS4_19SM100_MMA_F8F6F4_SSEJSG_SG_fSE_SE_NS4_17integral_constantINS4_4UMMA5MajorELSO_0EEESP_NSM_INSN_7ScaleInELSQ_0EEESR_EEEEEENS4_6LayoutISC_NS5_IJNSA_ILi0EEESV_SV_EEEEENS5_IJNS4_10UnderscoreESY_SY_EEEEENS4_13SM90_TMA_LOADENS4_14ComposedLayoutINS4_7SwizzleILi3ELi4ELi3EEENS4_18smem_ptr_flag_bitsILi8EEENSU_INS5_IJNSA_ILi8EEESE_EEENS5_IJSE_SB_EEEEEEEvNS4_8identityES11_S1B_vS1C_EENS_8epilogue10collective18CollectiveEpilogueINS1E_23Sm100TmaWarpSpecializedILi2ELi2ELi64ELb0ELb0EEEJSF_NS5_IJNSU_ISE_SB_EENSU_INSA_ILi64EEESB_EEEEESG_SH_SG_SH_NS1E_6fusion15FusionCallbacksIS1I_NS1N_17LinearCombinationISG_fSG_fLNS_15FloatRoundStyleE2EEESF_S1M_JEEENS4_5SM1004TMEM4LOAD26SM100_TMEM_LOAD_32dp32b64xES11_NS12_INS13_ILi2ELi4ELi3EEES16_NSU_INS5_IJS17_S1K_EEENS5_IJS1K_SB_EEEEEEENS4_39AutoVectorizingCopyWithAssumedAlignmentILi128EEENS4_14SM90_TMA_STOREES21_S23_S23_EEEvvEEEEvNT_6ParamsE --------------------------
	.section	.text._ZN7cutlass13device_kernelINS_4gemm6kernel13GemmUniversalIN4cute5tupleIJiiiiEEENS1_10collective13CollectiveMmaINS1_35MainloopSm100TmaUmmaWarpSpecializedILi5ELi2ELi4ENS5_IJNS4_1CILi1EEESB_SB_EEEEENS5_IJNSA_ILi128EEESE_SE_EEENS_12float_e5m2_tENS5_IJlSB_lEEESG_SH_NS4_8TiledMMAINS4_8MMA_AtomIJNS4_10MMA_TraitsINS4_19SM100_MMA_F8F6F4_SSEJSG_SG_fSE_SE_NS4_17integral_constantINS4_4UMMA5MajorELSO_0EEESP_NSM_INSN_7ScaleInELSQ_0EEESR_EEEEEENS4_6LayoutISC_NS5_IJNSA_ILi0EEESV_SV_EEEEENS5_IJNS4_10UnderscoreESY_SY_EEEEENS4_13SM90_TMA_LOADENS4_14ComposedLayoutINS4_7SwizzleILi3ELi4ELi3EEENS4_18smem_ptr_flag_bitsILi8EEENSU_INS5_IJNSA_ILi8EEESE_EEENS5_IJSE_SB_EEEEEEEvNS4_8identityES11_S1B_vS1C_EENS_8epilogue10collective18CollectiveEpilogueINS1E_23Sm100TmaWarpSpecializedILi2ELi2ELi64ELb0ELb0EEEJSF_NS5_IJNSU_ISE_SB_EENSU_INSA_ILi64EEESB_EEEEESG_SH_SG_SH_NS1E_6fusion15FusionCallbacksIS1I_NS1N_17LinearCombinationISG_fSG_fLNS_15FloatRoundStyleE2EEESF_S1M_JEEENS4_5SM1004TMEM4LOAD26SM100_TMEM_LOAD_32dp32b64xES11_NS12_INS13_ILi2ELi4ELi3EEES16_NSU_INS5_IJS17_S1K_EEENS5_IJS1K_SB_EEEEEEENS4_39AutoVectorizingCopyWithAssumedAlignmentILi128EEENS4_14SM90_TMA_STOREES21_S23_S23_EEEvvEEEEvNT_6ParamsE,"ax",@progbits
	.align	128
.text._ZN7cutlass13device_kernelINS_4gemm6kernel13GemmUniversalIN4cute5tupleIJiiiiEEENS1_10collective13CollectiveMmaINS1_35MainloopSm100TmaUmmaWarpSpecializedILi5ELi2ELi4ENS5_IJNS4_1CILi1EEESB_SB_EEEEENS5_IJNSA_ILi128EEESE_SE_EEENS_12float_e5m2_tENS5_IJlSB_lEEESG_SH_NS4_8TiledMMAINS4_8MMA_AtomIJNS4_10MMA_TraitsINS4_19SM100_MMA_F8F6F4_SSEJSG_SG_fSE_SE_NS4_17integral_constantINS4_4UMMA5MajorELSO_0EEESP_NSM_INSN_7ScaleInELSQ_0EEESR_EEEEEENS4_6LayoutISC_NS5_IJNSA_ILi0EEESV_SV_EEEEENS5_IJNS4_10UnderscoreESY_SY_EEEEENS4_13SM90_TMA_LOADENS4_14ComposedLayoutINS4_7SwizzleILi3ELi4ELi3EEENS4_18smem_ptr_flag_bitsILi8EEENSU_INS5_IJNSA_ILi8EEESE_EEENS5_IJSE_SB_EEEEEEEvNS4_8identityES11_S1B_vS1C_EENS_8epilogue10collective18CollectiveEpilogueINS1E_23Sm100TmaWarpSpecializedILi2ELi2ELi64ELb0ELb0EEEJSF_NS5_IJNSU_ISE_SB_EENSU_INSA_ILi64EEESB_EEEEESG_SH_SG_SH_NS1E_6fusion15FusionCallbacksIS1I_NS1N_17LinearCombinationISG_fSG_fLNS_15FloatRoundStyleE2EEESF_S1M_JEEENS4_5SM1004TMEM4LOAD26SM100_TMEM_LOAD_32dp32b64xES11_NS12_INS13_ILi2ELi4ELi3EEES16_NSU_INS5_IJS17_S1K_EEENS5_IJS1K_SB_EEEEEEENS4_39AutoVectorizingCopyWithAssumedAlignmentILi128EEENS4_14SM90_TMA_STOREES21_S23_S23_EEEvvEEEEvNT_6ParamsE:
        .type           _ZN7cutlass13device_kernelINS_4gemm6kernel13GemmUniversalIN4cute5tupleIJiiiiEEENS1_10collective13CollectiveMmaINS1_35MainloopSm100TmaUmmaWarpSpecializedILi5ELi2ELi4ENS5_IJNS4_1CILi1EEESB_SB_EEEEENS5_IJNSA_ILi128EEESE_SE_EEENS_12float_e5m2_tENS5_IJlSB_lEEESG_SH_NS4_8TiledMMAINS4_8MMA_AtomIJNS4_10MMA_TraitsINS4_19SM100_MMA_F8F6F4_SSEJSG_SG_fSE_SE_NS4_17integral_constantINS4_4UMMA5MajorELSO_0EEESP_NSM_INSN_7ScaleInELSQ_0EEESR_EEEEEENS4_6LayoutISC_NS5_IJNSA_ILi0EEESV_SV_EEEEENS5_IJNS4_10UnderscoreESY_SY_EEEEENS4_13SM90_TMA_LOADENS4_14ComposedLayoutINS4_7SwizzleILi3ELi4ELi3EEENS4_18smem_ptr_flag_bitsILi8EEENSU_INS5_IJNSA_ILi8EEESE_EEENS5_IJSE_SB_EEEEEEEvNS4_8identityES11_S1B_vS1C_EENS_8epilogue10collective18CollectiveEpilogueINS1E_23Sm100TmaWarpSpecializedILi2ELi2ELi64ELb0ELb0EEEJSF_NS5_IJNSU_ISE_SB_EENSU_INSA_ILi64EEESB_EEEEESG_SH_SG_SH_NS1E_6fusion15FusionCallbacksIS1I_NS1N_17LinearCombinationISG_fSG_fLNS_15FloatRoundStyleE2EEESF_S1M_JEEENS4_5SM1004TMEM4LOAD26SM100_TMEM_LOAD_32dp32b64xES11_NS12_INS13_ILi2ELi4ELi3EEES16_NSU_INS5_IJS17_S1K_EEENS5_IJS1K_SB_EEEEEEENS4_39AutoVectorizingCopyWithAssumedAlignmentILi128EEENS4_14SM90_TMA_STOREES21_S23_S23_EEEvvEEEEvNT_6ParamsE,@function
        .size           _ZN7cutlass13device_kernelINS_4gemm6kernel13GemmUniversalIN4cute5tupleIJiiiiEEENS1_10collective13CollectiveMmaINS1_35MainloopSm100TmaUmmaWarpSpecializedILi5ELi2ELi4ENS5_IJNS4_1CILi1EEESB_SB_EEEEENS5_IJNSA_ILi128EEESE_SE_EEENS_12float_e5m2_tENS5_IJlSB_lEEESG_SH_NS4_8TiledMMAINS4_8MMA_AtomIJNS4_10MMA_TraitsINS4_19SM100_MMA_F8F6F4_SSEJSG_SG_fSE_SE_NS4_17integral_constantINS4_4UMMA5MajorELSO_0EEESP_NSM_INSN_7ScaleInELSQ_0EEESR_EEEEEENS4_6LayoutISC_NS5_IJNSA_ILi0EEESV_SV_EEEEENS5_IJNS4_10UnderscoreESY_SY_EEEEENS4_13SM90_TMA_LOADENS4_14ComposedLayoutINS4_7SwizzleILi3ELi4ELi3EEENS4_18smem_ptr_flag_bitsILi8EEENSU_INS5_IJNSA_ILi8EEESE_EEENS5_IJSE_SB_EEEEEEEvNS4_8identityES11_S1B_vS1C_EENS_8epilogue10collective18CollectiveEpilogueINS1E_23Sm100TmaWarpSpecializedILi2ELi2ELi64ELb0ELb0EEEJSF_NS5_IJNSU_ISE_SB_EENSU_INSA_ILi64EEESB_EEEEESG_SH_SG_SH_NS1E_6fusion15FusionCallbacksIS1I_NS1N_17LinearCombinationISG_fSG_fLNS_15FloatRoundStyleE2EEESF_S1M_JEEENS4_5SM1004TMEM4LOAD26SM100_TMEM_LOAD_32dp32b64xES11_NS12_INS13_ILi2ELi4ELi3EEES16_NSU_INS5_IJS17_S1K_EEENS5_IJS1K_SB_EEEEEEENS4_39AutoVectorizingCopyWithAssumedAlignmentILi128EEENS4_14SM90_TMA_STOREES21_S23_S23_EEEvvEEEEvNT_6ParamsE,(.L_x_146 - _ZN7cutlass13device_kernelINS_4gemm6kernel13GemmUniversalIN4cute5tupleIJiiiiEEENS1_10collective13CollectiveMmaINS1_35MainloopSm100TmaUmmaWarpSpecializedILi5ELi2ELi4ENS5_IJNS4_1CILi1EEESB_SB_EEEEENS5_IJNSA_ILi128EEESE_SE_EEENS_12float_e5m2_tENS5_IJlSB_lEEESG_SH_NS4_8TiledMMAINS4_8MMA_AtomIJNS4_10MMA_TraitsINS4_19SM100_MMA_F8F6F4_SSEJSG_SG_fSE_SE_NS4_17integral_constantINS4_4UMMA5MajorELSO_0EEESP_NSM_INSN_7ScaleInELSQ_0EEESR_EEEEEENS4_6LayoutISC_NS5_IJNSA_ILi0EEESV_SV_EEEEENS5_IJNS4_10UnderscoreESY_SY_EEEEENS4_13SM90_TMA_LOADENS4_14ComposedLayoutINS4_7SwizzleILi3ELi4ELi3EEENS4_18smem_ptr_flag_bitsILi8EEENSU_INS5_IJNSA_ILi8EEESE_EEENS5_IJSE_SB_EEEEEEEvNS4_8identityES11_S1B_vS1C_EENS_8epilogue10collective18CollectiveEpilogueINS1E_23Sm100TmaWarpSpecializedILi2ELi2ELi64ELb0ELb0EEEJSF_NS5_IJNSU_ISE_SB_EENSU_INSA_ILi64EEESB_EEEEESG_SH_SG_SH_NS1E_6fusion15FusionCallbacksIS1I_NS1N_17LinearCombinationISG_fSG_fLNS_15FloatRoundStyleE2EEESF_S1M_JEEENS4_5SM1004TMEM4LOAD26SM100_TMEM_LOAD_32dp32b64xES11_NS12_INS13_ILi2ELi4ELi3EEES16_NSU_INS5_IJS17_S1K_EEENS5_IJS1K_SB_EEEEEEENS4_39AutoVectorizingCopyWithAssumedAlignmentILi128EEENS4_14SM90_TMA_STOREES21_S23_S23_EEEvvEEEEvNT_6ParamsE)
        .other          _ZN7cutlass13device_kernelINS_4gemm6kernel13GemmUniversalIN4cute5tupleIJiiiiEEENS1_10collective13CollectiveMmaINS1_35MainloopSm100TmaUmmaWarpSpecializedILi5ELi2ELi4ENS5_IJNS4_1CILi1EEESB_SB_EEEEENS5_IJNSA_ILi128EEESE_SE_EEENS_12float_e5m2_tENS5_IJlSB_lEEESG_SH_NS4_8TiledMMAINS4_8MMA_AtomIJNS4_10MMA_TraitsINS4_19SM100_MMA_F8F6F4_SSEJSG_SG_fSE_SE_NS4_17integral_constantINS4_4UMMA5MajorELSO_0EEESP_NSM_INSN_7ScaleInELSQ_0EEESR_EEEEEENS4_6LayoutISC_NS5_IJNSA_ILi0EEESV_SV_EEEEENS5_IJNS4_10UnderscoreESY_SY_EEEEENS4_13SM90_TMA_LOADENS4_14ComposedLayoutINS4_7SwizzleILi3ELi4ELi3EEENS4_18smem_ptr_flag_bitsILi8EEENSU_INS5_IJNSA_ILi8EEESE_EEENS5_IJSE_SB_EEEEEEEvNS4_8identityES11_S1B_vS1C_EENS_8epilogue10collective18CollectiveEpilogueINS1E_23Sm100TmaWarpSpecializedILi2ELi2ELi64ELb0ELb0EEEJSF_NS5_IJNSU_ISE_SB_EENSU_INSA_ILi64EEESB_EEEEESG_SH_SG_SH_NS1E_6fusion15FusionCallbacksIS1I_NS1N_17LinearCombinationISG_fSG_fLNS_15FloatRoundStyleE2EEESF_S1M_JEEENS4_5SM1004TMEM4LOAD26SM100_TMEM_LOAD_32dp32b64xES11_NS12_INS13_ILi2ELi4ELi3EEES16_NSU_INS5_IJS17_S1K_EEENS5_IJS1K_SB_EEEEEEENS4_39AutoVectorizingCopyWithAssumedAlignmentILi128EEENS4_14SM90_TMA_STOREES21_S23_S23_EEEvvEEEEvNT_6ParamsE,@"STO_CUDA_ENTRY STV_DEFAULT"
_ZN7cutlass13device_kernelINS_4gemm6kernel13GemmUniversalIN4cute5tupleIJiiiiEEENS1_10collective13CollectiveMmaINS1_35MainloopSm100TmaUmmaWarpSpecializedILi5ELi2ELi4ENS5_IJNS4_1CILi1EEESB_SB_EEEEENS5_IJNSA_ILi128EEESE_SE_EEENS_12float_e5m2_tENS5_IJlSB_lEEESG_SH_NS4_8TiledMMAINS4_8MMA_AtomIJNS4_10MMA_TraitsINS4_19SM100_MMA_F8F6F4_SSEJSG_SG_fSE_SE_NS4_17integral_constantINS4_4UMMA5MajorELSO_0EEESP_NSM_INSN_7ScaleInELSQ_0EEESR_EEEEEENS4_6LayoutISC_NS5_IJNSA_ILi0EEESV_SV_EEEEENS5_IJNS4_10UnderscoreESY_SY_EEEEENS4_13SM90_TMA_LOADENS4_14ComposedLayoutINS4_7SwizzleILi3ELi4ELi3EEENS4_18smem_ptr_flag_bitsILi8EEENSU_INS5_IJNSA_ILi8EEESE_EEENS5_IJSE_SB_EEEEEEEvNS4_8identityES11_S1B_vS1C_EENS_8epilogue10collective18CollectiveEpilogueINS1E_23Sm100TmaWarpSpecializedILi2ELi2ELi64ELb0ELb0EEEJSF_NS5_IJNSU_ISE_SB_EENSU_INSA_ILi64EEESB_EEEEESG_SH_SG_SH_NS1E_6fusion15FusionCallbacksIS1I_NS1N_17LinearCombinationISG_fSG_fLNS_15FloatRoundStyleE2EEESF_S1M_JEEENS4_5SM1004TMEM4LOAD26SM100_TMEM_LOAD_32dp32b64xES11_NS12_INS13_ILi2ELi4ELi3EEES16_NSU_INS5_IJS17_S1K_EEENS5_IJS1K_SB_EEEEEEENS4_39AutoVectorizingCopyWithAssumedAlignmentILi128EEENS4_14SM90_TMA_STOREES21_S23_S23_EEEvvEEEEvNT_6ParamsE:
[----:B------:R-:W1:Y:S01]  /*0000*/  LDC R1, c[0x0][0x37c] ;  /* 0x0000df00ff017b82 */ /* 0x000e620000000800 */
[----:B------:R-:W2:Y:S01]  /*0010*/  S2R R189, SR_TID.X ;  /* 0x0000000000bd7919 */ /* 0x000ea20000002100 */
[----:B------:R-:W3:Y:S01]  /*0020*/  LDCU.64 UR4, c[0x0][0x890] ;  /* 0x00011200ff0477ac */ /* 0x000ee20008000a00 */
[----:B------:R-:W-:Y:S02]  /*0030*/  PRMT R171, RZ, 0x7610, R171 ;  /* 0x00007610ffab7816 */ /* 0x000fe400000000ab */
[----:B------:R-:W-:Y:S01]  /*0040*/  ELECT P5, URZ, PT ;  /* 0x0000000000ff782f */ /* 0x000fe200038a0000 */
[----:B------:R-:W4:Y:S01]  /*0050*/  LDCU.64 UR46, c[0x0][0x358] ;  /* 0x00006b00ff2e77ac */ /* 0x000f220008000a00 */
[----:B---3--:R-:W-:-:S04]  /*0060*/  UISETP.NE.U32.AND UP0, UPT, UR4, URZ, UPT ;  /* 0x000000ff0400728c */ /* 0x008fc8000bf05070 */
[----:B------:R-:W-:Y:S01]  /*0070*/  UISETP.NE.AND.EX UP0, UPT, UR5, URZ, UPT, UP0 ;  /* 0x000000ff0500728c */ /* 0x000fe2000bf05300 */
[----:B--2---:R-:W-:-:S05]  /*0080*/  SHF.R.U32.HI R173, RZ, 0x5, R189 ;  /* 0x00000005ffad7819 */ /* 0x004fca00000116bd */
[----:B------:R-:W2:Y:S02]  /*0090*/  SHFL.IDX PT, R0, R173, RZ, 0x1f ;  /* 0x00001fffad007589 */ /* 0x000ea400000e0000 */
[----:B--2---:R-:W-:Y:S01]  /*00a0*/  R2UR UR8, R0 ;  /* 0x00000000000872ca */ /* 0x004fe200000e0000 */
[----:B-1--4-:R-:W-:-:S14]  /*00b0*/  BRA.U UP0, `(.L_x_0) ;  /* 0x00000001002c7547 */ /* 0x012fdc000b800000 */
[----:B------:R-:W1:Y:S02]  /*00c0*/  LDCU.64 UR6, c[0x0][0x888] ;  /* 0x00011100ff0677ac */ /* 0x000e640008000a00 */
[----:B-1----:R-:W-:-:S04]  /*00d0*/  UISETP.NE.U32.AND UP0, UPT, UR6, URZ, UPT ;  /* 0x000000ff0600728c */ /* 0x002fc8000bf05070 */
[----:B------:R-:W-:-:S09]  /*00e0*/  UISETP.NE.AND.EX UP0, UPT, UR7, URZ, UPT, UP0 ;  /* 0x000000ff0700728c */ /* 0x000fd2000bf05300 */
[----:B------:R-:W-:Y:S05]  /*00f0*/  BRA.U !UP0, `(.L_x_1) ;  /* 0x0000000108107547 */ /* 0x000fea000b800000 */
[----:B------:R-:W1:Y:S02]  /*0100*/  LDC.64 R2, c[0x0][0x888] ;  /* 0x00022200ff027b82 */ /* 0x000e640000000a00 */
[----:B-1----:R1:W5:Y:S01]  /*0110*/  LDG.E R81, desc[UR46][R2.64] ;  /* 0x0000002e02517981 */ /* 0x002362000c1e1900 */
[----:B------:R-:W-:Y:S01]  /*0120*/  HFMA2 R171, -RZ, RZ, 0, 5.9604644775390625e-08 ;  /* 0x00000001ffab7431 */ /* 0x000fe200000001ff */
[----:B------:R-:W-:Y:S05]  /*0130*/  BRA `(.L_x_0) ;  /* 0x00000000000c7947 */ /* 0x000fea0003800000 */
.L_x_1:
[----:B------:R-:W1:Y:S01]  /*0140*/  LDCU UR6, c[0x0][0x880] ;  /* 0x00011000ff0677ac */ /* 0x000e620008000800 */
[----:B------:R-:W-:Y:S01]  /*0150*/  HFMA2 R171, -RZ, RZ, 0, 5.9604644775390625e-08 ;  /* 0x00000001ffab7431 */ /* 0x000fe200000001ff */
[----:B-1----:R-:W-:-:S07]  /*0160*/  MOV R81, UR6 ;  /* 0x0000000600517c02 */ /* 0x002fce0008000f00 */
.L_x_0:
[----:B------:R-:W2:Y:S02]  /*0170*/  LDCU.64 UR6, c[0x0][0x8b0] ;  /* 0x00011600ff0677ac */ /* 0x000ea40008000a00 */
[----:B--2---:R-:W-:-:S04]  /*0180*/  UISETP.NE.U32.AND UP0, UPT, UR6, URZ, UPT ;  /* 0x000000ff0600728c */ /* 0x004fc8000bf05070 */
[----:B------:R-:W-:-:S09]  /*0190*/  UISETP.NE.AND.EX UP0, UPT, UR7, URZ, UPT, UP0 ;  /* 0x000000ff0700728c */ /* 0x000fd2000bf05300 */
[----:B------:R-:W-:Y:S05]  /*01a0*/  BRA.U UP0, `(.L_x_2) ;  /* 0x0000000100247547 */ /* 0x000fea000b800000 */
[----:B------:R-:W2:Y:S02]  /*01b0*/  LDCU.64 UR6, c[0x0][0x8a8] ;  /* 0x00011500ff0677ac */ /* 0x000ea40008000a00 */
[----:B--2---:R-:W-:-:S04]  /*01c0*/  UISETP.NE.U32.AND UP0, UPT, UR6, URZ, UPT ;  /* 0x000000ff0600728c */ /* 0x004fc8000bf05070 */
[----:B------:R-:W-:-:S09]  /*01d0*/  UISETP.NE.AND.EX UP0, UPT, UR7, URZ, UPT, UP0 ;  /* 0x000000ff0700728c */ /* 0x000fd2000bf05300 */
[----:B------:R-:W-:Y:S05]  /*01e0*/  BRA.U !UP0, `(.L_x_3) ;  /* 0x00000001080c7547 */ /* 0x000fea000b800000 */
[----:B------:R-:W2:Y:S02]  /*01f0*/  LDC.64 R78, c[0x0][0x8a8] ;  /* 0x00022a00ff4e7b82 */ /* 0x000ea40000000a00 */
[----:B--2---:R2:W5:Y:S01]  /*0200*/  LDG.E R78, desc[UR46][R78.64] ;  /* 0x0000002e4e4e7981 */ /* 0x004562000c1e1900 */
[----:B------:R-:W-:Y:S05]  /*0210*/  BRA `(.L_x_2) ;  /* 0x0000000000087947 */ /* 0x000fea0003800000 */
.L_x_3:
[----:B------:R-:W2:Y:S02]  /*0220*/  LDCU UR6, c[0x0][0x8a0] ;  /* 0x00011400ff0677ac */ /* 0x000ea40008000800 */
[----:B--2---:R-:W-:Y:S02]  /*0230*/  MOV R78, UR6 ;  /* 0x00000006004e7c02 */ /* 0x004fe40008000f00 */
.L_x_2:
[----:B------:R-:W-:Y:S01]  /*0240*/  IMAD.U32 R0, RZ, RZ, UR8 ;  /* 0x00000008ff007e24 */ /* 0x000fe2000f8e00ff */
[----:B------:R-:W-:Y:S04]  /*0250*/  BSSY.RECONVERGENT B0, `(.L_x_4) ;  /* 0x000000c000007945 */ /* 0x000fe80003800200 */
[C---:B------:R-:W-:Y:S02]  /*0260*/  ISETP.NE.OR P1, PT, R0.reuse, 0x1, !P5 ;  /* 0x000000010000780c */ /* 0x040fe40006f25670 */
[----:B------:R-:W-:-:S11]  /*0270*/  ISETP.NE.OR P0, PT, R0, 0x3, !P5 ;  /* 0x000000030000780c */ /* 0x000fd60006f05670 */
[----:B------:R-:W-:Y:S05]  /*0280*/  @P1 BRA `(.L_x_5) ;  /* 0x0000000000201947 */ /* 0x000fea0003800000 */
[----:B------:R-:W3:Y:S02]  /*0290*/  LDCU.64 UR6, c[0x0][0x348] ;  /* 0x00006900ff0677ac */ /* 0x000ee40008000a00 */
[----:B---3--:R-:W-:Y:S02]  /*02a0*/  UIADD3 UR10, UP1, UPT, UR6, 0x80, URZ ;  /* 0x00000080060a7890 */ /* 0x008fe4000ff3e0ff */
[----:B------:R-:W-:Y:S02]  /*02b0*/  UIADD3 UR6, UP0, UPT, UR6, 0x180, URZ ;  /* 0x0000018006067890 */ /* 0x000fe4000ff1e0ff */
[----:B------:R-:W-:Y:S02]  /*02c0*/  UIADD3.X UR11, UPT, UPT, URZ, UR7, URZ, UP1, !UPT ;  /* 0x00000007ff0b7290 */ /* 0x000fe40008ffe4ff */
[----:B------:R-:W-:-:S07]  /*02d0*/  UIADD3.X UR7, UPT, UPT, URZ, UR7, URZ, UP0, !UPT ;  /* 0x00000007ff077290 */ /* 0x000fce00087fe4ff */
[----:B------:R3:W-:Y:S02]  /*02e0*/  UTMACCTL.PF [UR10] ;  /* 0x000000000a0079b9 */ /* 0x0007e40008040000 */
[----:B------:R3:W-:Y:S02]  /*02f0*/  UTMACCTL.PF [UR6] ;  /* 0x00000000060079b9 */ /* 0x0007e40008040000 */
[----:B---3--:R-:W-:Y:S01]  /*0300*/  NOP ;  /* 0x0000000000007918 */ /* 0x008fe20000000000 */
.L_x_5:
[----:B------:R-:W-:Y:S05]  /*0310*/  BSYNC.RECONVERGENT B0 ;  /* 0x0000000000007941 */ /* 0x000fea0003800200 */
.L_x_4:
[----:B------:R-:W-:Y:S04]  /*0320*/  BSSY.RECONVERGENT B0, `(.L_x_6) ;  /* 0x000000a000007945 */ /* 0x000fe80003800200 */
        /* <DEDUP_REMOVED lines=9> */
.L_x_7:
[----:B------:R-:W-:Y:S05]  /*03c0*/  BSYNC.RECONVERGENT B0 ;  /* 0x0000000000007941 */ /* 0x000fea0003800200 */
.L_x_6:
[----:B------:R-:W3:Y:S01]  /*03d0*/  LDCU.64 UR6, c[0x0][0x888] ;  /* 0x00011100ff0677ac */ /* 0x000ee20008000a00 */
[----:B------:R-:W-:Y:S02]  /*03e0*/  UISETP.EQ.U32.AND UP1, UPT, UR4, URZ, UPT ;  /* 0x000000ff0400728c */ /* 0x000fe4000bf22070 */
[----:B------:R-:W-:Y:S02]  /*03f0*/  UPLOP3.LUT UP2, UPT, UPT, UPT, UPT, 0x80, 0x8 ;  /* 0x000000000008789c */ /* 0x000fe40003f4f070 */
[----:B---3--:R-:W-:-:S04]  /*0400*/  UISETP.NE.U32.AND UP0, UPT, UR6, URZ, UPT ;  /* 0x000000ff0600728c */ /* 0x008fc8000bf05070 */
[----:B------:R-:W-:-:S04]  /*0410*/  UISETP.NE.AND.EX UP0, UPT, UR7, URZ, UPT, UP0 ;  /* 0x000000ff0700728c */ /* 0x000fc8000bf05300 */
[----:B------:R-:W-:-:S04]  /*0420*/  UISETP.EQ.OR.EX UP3, UPT, UR5, URZ, !UP0, UP1 ;  /* 0x000000ff0500728c */ /* 0x000fc8000c762710 */
[----:B------:R-:W-:-:S05]  /*0430*/  UP2UR UR50, UPR, URZ, 0x8 ;  /* 0x00000008ff327883 */ /* 0x000fca0008000000 */
[----:B------:R-:W-:Y:S07]  /*0440*/  BRA.U !UP3, `(.L_x_8) ;  /* 0x000000010b207547 */ /* 0x000fee000b800000 */
[----:B------:R-:W-:Y:S01]  /*0450*/  UISETP.NE.U32.AND UP2, UPT, UR4, URZ, UPT ;  /* 0x000000ff0400728c */ /* 0x000fe2000bf45070 */
[----:B-----5:R-:W-:Y:S01]  /*0460*/  FSETP.NEU.AND P0, PT, R81, RZ, PT ;  /* 0x000000ff5100720b */ /* 0x020fe20003f0d000 */
[----:B------:R-:W-:Y:S02]  /*0470*/  USEL UR4, URZ, 0xffffffff, UP0 ;  /* 0xffffffffff047887 */ /* 0x000fe40008000000 */
[----:B------:R-:W-:-:S10]  /*0480*/  UISETP.NE.AND.EX UP2, UPT, UR5, URZ, UPT, UP2 ;  /* 0x000000ff0500728c */ /* 0x000fd4000bf45320 */
[----:B------:R-:W-:Y:S01]  /*0490*/  VOTEU.ANY UP1, P0 ;  /* 0x0000000000ff7886 */ /* 0x000fe20000020100 */
[----:B------:R-:W-:-:S04]  /*04a0*/  @!UP2 USEL UR4, URZ, 0xffffffff, UP1 ;  /* 0xffffffffff04a887 */ /* 0x000fc80008800000 */
[----:B------:R-:W-:-:S04]  /*04b0*/  ULOP3.LUT UR4, UR4, 0x1, URZ, 0xc0, !UPT ;  /* 0x0000000104047892 */ /* 0x000fc8000f8ec0ff */
[----:B------:R-:W-:-:S11]  /*04c0*/  UISETP.NE.U32.AND UP2, UPT, UR4, 0x1, UPT ;  /* 0x000000010400788c */ /* 0x000fd6000bf45070 */
.L_x_8:
[----:B-1----:R-:W1:Y:S01]  /*04d0*/  SHFL.IDX PT, R2, R173, RZ, 0x1f ;  /* 0x00001fffad027589 */ /* 0x002e6200000e0000 */
[----:B------:R-:W-:-:S04]  /*04e0*/  UISETP.NE.AND UP1, UPT, UR8, 0x2, UPT ;  /* 0x000000020800788c */ /* 0x000fc8000bf25270 */
[----:B------:R-:W-:Y:S01]  /*04f0*/  USEL UR6, URZ, 0x1, UP1 ;  /* 0x00000001ff067887 */ /* 0x000fe20008800000 */
[----:B-1----:R-:W-:-:S13]  /*0500*/  ISETP.NE.AND P0, PT, R2, RZ, PT ;  /* 0x000000ff0200720c */ /* 0x002fda0003f05270 */
[----:B------:R-:W-:Y:S05]  /*0510*/  @P0 BRA `(.L_x_9) ;  /* 0x0000000000500947 */ /* 0x000fea0003800000 */
[----:B------:R-:W1:Y:S01]  /*0520*/  S2UR UR5, SR_CgaCtaId ;  /* 0x00000000000579c3 */ /* 0x000e620000008800 */
[----:B------:R-:W-:Y:S01]  /*0530*/  UMOV UR7, 0x400 ;  /* 0x0000040000077882 */ /* 0x000fe20000000000 */
[----:B------:R-:W-:Y:S01]  /*0540*/  UMOV UR4, 0x1 ;  /* 0x0000000100047882 */ /* 0x000fe20000000000 */
[----:B------:R-:W-:Y:S01]  /*0550*/  ELECT P0, URZ, PT ;  /* 0x0000000000ff782f */ /* 0x000fe20003800000 */
[----:B------:R-:W-:-:S04]  /*0560*/  UIADD3 UR10, UPT, UPT, -UR4, 0x100000, URZ ;  /* 0x00100000040a7890 */ /* 0x000fc8000fffe1ff */
[----:B------:R-:W-:Y:S02]  /*0570*/  USHF.L.U32 UR11, UR10, 0xb, URZ ;  /* 0x0000000b0a0b7899 */ /* 0x000fe400080006ff */
[----:B------:R-:W-:Y:S02]  /*0580*/  USHF.L.U32 UR10, UR10, 0x1, URZ ;  /* 0x000000010a0a7899 */ /* 0x000fe400080006ff */
[----:B-1----:R-:W-:Y:S01]  /*0590*/  ULEA UR5, UR5, UR7, 0x18 ;  /* 0x0000000705057291 */ /* 0x002fe2000f8ec0ff */
[----:B------:R-:W1:Y:S11]  /*05a0*/  FENCE.VIEW.ASYNC.S ;  /* 0x00000000000073c6 */ /* 0x000e760000000000 */
[----:B-1----:R1:W3:Y:S01]  /*05b0*/  SYNCS.EXCH.64 URZ, [UR5], UR10 ;  /* 0x0000000a05ff75b2 */ /* 0x0022e20008000100 */
[----:B------:R1:W4:Y:S01]  /*05c0*/  SYNCS.EXCH.64 URZ, [UR5+0x28], UR10 ;  /* 0x0000280a05ff75b2 */ /* 0x0003220008000100 */
[----:B------:R1:W1:Y:S01]  /*05d0*/  SYNCS.EXCH.64 URZ, [UR5+0x8], UR10 ;  /* 0x0000080a05ff75b2 */ /* 0x0002620008000100 */
[----:B------:R1:W1:Y:S01]  /*05e0*/  SYNCS.EXCH.64 URZ, [UR5+0x30], UR10 ;  /* 0x0000300a05ff75b2 */ /* 0x0002620008000100 */
[----:B------:R1:W1:Y:S01]  /*05f0*/  SYNCS.EXCH.64 URZ, [UR5+0x10], UR10 ;  /* 0x0000100a05ff75b2 */ /* 0x0002620008000100 */
[----:B------:R1:W1:Y:S01]  /*0600*/  SYNCS.EXCH.64 URZ, [UR5+0x38], UR10 ;  /* 0x0000380a05ff75b2 */ /* 0x0002620008000100 */
[----:B------:R1:W1:Y:S01]  /*0610*/  SYNCS.EXCH.64 URZ, [UR5+0x18], UR10 ;  /* 0x0000180a05ff75b2 */ /* 0x0002620008000100 */
[----:B------:R1:W1:Y:S01]  /*0620*/  SYNCS.EXCH.64 URZ, [UR5+0x40], UR10 ;  /* 0x0000400a05ff75b2 */ /* 0x0002620008000100 */
[----:B------:R1:W1:Y:S01]  /*0630*/  SYNCS.EXCH.64 URZ, [UR5+0x20], UR10 ;  /* 0x0000200a05ff75b2 */ /* 0x0002620008000100 */
[----:B------:R1:W1:Y:S01]  /*0640*/  SYNCS.EXCH.64 URZ, [UR5+0x48], UR10 ;  /* 0x0000480a05ff75b2 */ /* 0x0002620008000100 */
[----:B------:R-:W-:Y:S01]  /*0650*/  NOP ;  /* 0x0000000000007918 */ /* 0x000fe20000000000 */
.L_x_9:
[----:B------:R-:W2:Y:S01]  /*0660*/  SHFL.IDX PT, R2, R173, RZ, 0x1f ;  /* 0x00001fffad027589 */ /* 0x000ea200000e0000 */
[----:B------:R-:W-:Y:S01]  /*0670*/  NOP ;  /* 0x0000000000007918 */ /* 0x000fe20000000000 */
[----:B--2---:R-:W-:-:S13]  /*0680*/  ISETP.NE.AND P0, PT, R2, 0x1, PT ;  /* 0x000000010200780c */ /* 0x004fda0003f05270 */
[----:B------:R-:W-:Y:S05]  /*0690*/  @P0 BRA `(.L_x_10) ;  /* 0x0000000000480947 */ /* 0x000fea0003800000 */
[----:B------:R-:W2:Y:S01]  /*06a0*/  S2UR UR7, SR_CgaCtaId ;  /* 0x00000000000779c3 */ /* 0x000ea20000008800 */
[----:B------:R-:W-:Y:S01]  /*06b0*/  UMOV UR9, 0x400 ;  /* 0x0000040000097882 */ /* 0x000fe20000000000 */
[----:B-1----:R-:W-:Y:S01]  /*06c0*/  UMOV UR5, 0x20 ;  /* 0x0000002000057882 */ /* 0x002fe20000000000 */
[----:B------:R-:W-:Y:S01]  /*06d0*/  UMOV UR4, 0x80 ;  /* 0x0000008000047882 */ /* 0x000fe20000000000 */
[----:B------:R-:W-:-:S04]  /*06e0*/  UIADD3 UR10, UPT, UPT, -UR5, 0x100000, URZ ;  /* 0x00100000050a7890 */ /* 0x000fc8000fffe1ff */
[----:B------:R-:W-:Y:S02]  /*06f0*/  USHF.L.U32 UR11, UR10, 0xb, URZ ;  /* 0x0000000b0a0b7899 */ /* 0x000fe400080006ff */
[----:B------:R-:W-:Y:S02]  /*0700*/  USHF.L.U32 UR10, UR10, 0x1, URZ ;  /* 0x000000010a0a7899 */ /* 0x000fe400080006ff */
[----:B------:R-:W-:-:S04]  /*0710*/  UIADD3 UR4, UPT, UPT, -UR4, 0x100000, URZ ;  /* 0x0010000004047890 */ /* 0x000fc8000fffe1ff */
[----:B------:R-:W-:Y:S02]  /*0720*/  USHF.L.U32 UR5, UR4, 0xb, URZ ;  /* 0x0000000b04057899 */ /* 0x000fe400080006ff */
[----:B------:R-:W-:Y:S01]  /*0730*/  USHF.L.U32 UR4, UR4, 0x1, URZ ;  /* 0x0000000104047899 */ /* 0x000fe200080006ff */
[----:B------:R-:W-:Y:S01]  /*0740*/  ELECT P0, URZ, PT ;  /* 0x0000000000ff782f */ /* 0x000fe20003800000 */
[----:B--2---:R-:W-:Y:S01]  /*0750*/  ULEA UR7, UR7, UR9, 0x18 ;  /* 0x0000000907077291 */ /* 0x004fe2000f8ec0ff */
[----:B------:R-:W1:Y:S11]  /*0760*/  FENCE.VIEW.ASYNC.S ;  /* 0x00000000000073c6 */ /* 0x000e760000000000 */
[----:B-1----:R2:W1:Y:S01]  /*0770*/  SYNCS.EXCH.64 URZ, [UR7+0x50], UR10 ;  /* 0x0000500a07ff75b2 */ /* 0x0024620008000100 */
[----:B------:R2:W1:Y:S01]  /*0780*/  SYNCS.EXCH.64 URZ, [UR7+0x60], UR4 ;  /* 0x0000600407ff75b2 */ /* 0x0004620008000100 */
[----:B------:R2:W1:Y:S01]  /*0790*/  SYNCS.EXCH.64 URZ, [UR7+0x58], UR10 ;  /* 0x0000580a07ff75b2 */ /* 0x0004620008000100 */
[----:B------:R2:W1:Y:S02]  /*07a0*/  SYNCS.EXCH.64 URZ, [UR7+0x68], UR4 ;  /* 0x0000680407ff75b2 */ /* 0x0004640008000100 */
[----:B--2---:R-:W-:Y:S01]  /*07b0*/  NOP ;  /* 0x0000000000007918 */ /* 0x004fe20000000000 */
.L_x_10:
[----:B------:R-:W2:Y:S01]  /*07c0*/  SHFL.IDX PT, R2, R173, RZ, 0x1f ;  /* 0x00001fffad027589 */ /* 0x000ea200000e0000 */
[----:B------:R-:W-:Y:S01]  /*07d0*/  NOP ;  /* 0x0000000000007918 */ /* 0x000fe20000000000 */
[----:B--2---:R-:W-:-:S13]  /*07e0*/  ISETP.NE.AND P0, PT, R2, 0x3, PT ;  /* 0x000000030200780c */ /* 0x004fda0003f05270 */
[----:B------:R-:W-:Y:S05]  /*07f0*/  @P0 BRA `(.L_x_11) ;  /* 0x0000000000300947 */ /* 0x000fea0003800000 */
[----:B-1----:R-:W1:Y:S01]  /*0800*/  S2UR UR5, SR_CgaCtaId ;  /* 0x00000000000579c3 */ /* 0x002e620000008800 */
        /* <DEDUP_REMOVED lines=8> */
[----:B-1----:R2:W1:Y:S01]  /*0890*/  SYNCS.EXCH.64 URZ, [UR5+0x70], UR10 ;  /* 0x0000700a05ff75b2 */ /* 0x0024620008000100 */
[----:B------:R2:W1:Y:S02]  /*08a0*/  SYNCS.EXCH.64 URZ, [UR5+0x78], UR10 ;  /* 0x0000780a05ff75b2 */ /* 0x0004640008000100 */
[----:B--2---:R-:W-:Y:S01]  /*08b0*/  NOP ;  /* 0x0000000000007918 */ /* 0x004fe20000000000 */
.L_x_11:
[----:B------:R-:W2:Y:S01]  /*08c0*/  SHFL.IDX PT, R2, R173, RZ, 0x1f ;  /* 0x00001fffad027589 */ /* 0x000ea200000e0000 */
[----:B------:R-:W-:Y:S01]  /*08d0*/  NOP ;  /* 0x0000000000007918 */ /* 0x000fe20000000000 */
[----:B--2---:R-:W-:-:S13]  /*08e0*/  ISETP.NE.AND P0, PT, R2, 0x4, PT ;  /* 0x000000040200780c */ /* 0x004fda0003f05270 */
[----:B------:R-:W-:Y:S05]  /*08f0*/  @P0 BRA `(.L_x_12) ;  /* 0x00000000004c0947 */ /* 0x000fea0003800000 */
[----:B-1----:R-:W1:Y:S01]  /*0900*/  S2UR UR5, SR_CgaCtaId ;  /* 0x00000000000579c3 */ /* 0x002e620000008800 */
[----:B------:R-:W-:Y:S01]  /*0910*/  UMOV UR9, 0x100 ;  /* 0x0000010000097882 */ /* 0x000fe20000000000 */
[----:B------:R-:W-:Y:S01]  /*0920*/  UMOV UR7, 0x400 ;  /* 0x0000040000077882 */ /* 0x000fe20000000000 */
[----:B------:R-:W-:Y:S01]  /*0930*/  USEL UR9, UR9, 0xe0, UP2 ;  /* 0x000000e009097887 */ /* 0x000fe20009000000 */
[----:B------:R-:W-:Y:S01]  /*0940*/  UMOV UR4, 0x1 ;  /* 0x0000000100047882 */ /* 0x000fe20000000000 */
[----:B------:R-:W-:Y:S01]  /*0950*/  ELECT P0, URZ, PT ;  /* 0x0000000000ff782f */ /* 0x000fe20003800000 */
[----:B------:R-:W-:-:S04]  /*0960*/  UIADD3 UR10, UPT, UPT, -UR4, 0x100000, URZ ;  /* 0x00100000040a7890 */ /* 0x000fc8000fffe1ff */
[----:B------:R-:W-:Y:S02]  /*0970*/  USHF.L.U32 UR11, UR10, 0xb, URZ ;  /* 0x0000000b0a0b7899 */ /* 0x000fe400080006ff */
[----:B------:R-:W-:Y:S02]  /*0980*/  USHF.L.U32 UR10, UR10, 0x1, URZ ;  /* 0x000000010a0a7899 */ /* 0x000fe400080006ff */
[----:B------:R-:W-:-:S04]  /*0990*/  UIADD3 UR12, UPT, UPT, -UR9, 0x100000, URZ ;  /* 0x00100000090c7890 */ /* 0x000fc8000fffe1ff */
[----:B------:R-:W-:Y:S02]  /*09a0*/  USHF.L.U32 UR13, UR12, 0xb, URZ ;  /* 0x0000000b0c0d7899 */ /* 0x000fe400080006ff */
[----:B------:R-:W-:Y:S02]  /*09b0*/  USHF.L.U32 UR12, UR12, 0x1, URZ ;  /* 0x000000010c0c7899 */ /* 0x000fe400080006ff */
[----:B-1----:R-:W-:Y:S01]  /*09c0*/  ULEA UR5, UR5, UR7, 0x18 ;  /* 0x0000000705057291 */ /* 0x002fe2000f8ec0ff */
[----:B------:R-:W1:Y:S11]  /*09d0*/  FENCE.VIEW.ASYNC.S ;  /* 0x00000000000073c6 */ /* 0x000e760000000000 */
[----:B-1----:R2:W1:Y:S01]  /*09e0*/  SYNCS.EXCH.64 URZ, [UR5+0x80], UR10 ;  /* 0x0000800a05ff75b2 */ /* 0x0024620008000100 */
[----:B------:R2:W1:Y:S01]  /*09f0*/  SYNCS.EXCH.64 URZ, [UR5+0x90], UR12 ;  /* 0x0000900c05ff75b2 */ /* 0x0004620008000100 */
[----:B------:R2:W1:Y:S01]  /*0a00*/  SYNCS.EXCH.64 URZ, [UR5+0x88], UR10 ;  /* 0x0000880a05ff75b2 */ /* 0x0004620008000100 */
[----:B------:R2:W1:Y:S02]  /*0a10*/  SYNCS.EXCH.64 URZ, [UR5+0x98], UR12 ;  /* 0x0000980c05ff75b2 */ /* 0x0004640008000100 */
[----:B--2---:R-:W-:Y:S01]  /*0a20*/  NOP ;  /* 0x0000000000007918 */ /* 0x004fe20000000000 */
.L_x_12:
        /* <DEDUP_REMOVED lines=20> */
[----:B------:R2:W1:Y:S01]  /*0b70*/  SYNCS.EXCH.64 URZ, [UR7+0xc8], UR4 ;  /* 0x0000c80407ff75b2 */ /* 0x0004620008000100 */
[----:B------:R2:W1:Y:S01]  /*0b80*/  SYNCS.EXCH.64 URZ, [UR7+0xb0], UR10 ;  /* 0x0000b00a07ff75b2 */ /* 0x0004620008000100 */
[----:B------:R2:W1:Y:S01]  /*0b90*/  SYNCS.EXCH.64 URZ, [UR7+0xd0], UR4 ;  /* 0x0000d00407ff75b2 */ /* 0x0004620008000100 */
[----:B------:R2:W1:Y:S01]  /*0ba0*/  SYNCS.EXCH.64 URZ, [UR7+0xb8], UR10 ;  /* 0x0000b80a07ff75b2 */ /* 0x0004620008000100 */
[----:B------:R2:W1:Y:S02]  /*0bb0*/  SYNCS.EXCH.64 URZ, [UR7+0xd8], UR4 ;  /* 0x0000d80407ff75b2 */ /* 0x0004640008000100 */
[----:B--2---:R-:W-:Y:S01]  /*0bc0*/  NOP ;  /* 0x0000000000007918 */ /* 0x004fe20000000000 */
.L_x_13:
        /* <DEDUP_REMOVED lines=18> */
.L_x_14:
[----:B-1----:R-:W1:Y:S01]  /*0cf0*/  S2UR UR5, SR_CTAID.X ;  /* 0x00000000000579c3 */ /* 0x002e620000002500 */
[----:B------:R-:W-:-:S05]  /*0d00*/  CS2R.32 R170, SR_CgaSize ;  /* 0x0000000000aa7805 */ /* 0x000fca0000008a00 */
[----:B------:R-:W-:-:S05]  /*0d10*/  IMAD R170, R170, -0xa0, RZ ;  /* 0xffffff60aaaa7824 */ /* 0x000fca00078e02ff */
[----:B------:R-:W-:-:S14]  /*0d20*/  R2UR UR9, R170 ;  /* 0x00000000aa0972ca */ /* 0x000fdc00000e0000 */
[----:B------:R-:W2:Y:S01]  /*0d30*/  LDCU UR9, c[0x0][UR9+0x2b0] ;  /* 0x00005600090977ac */ /* 0x000ea20008000800 */
[----:B------:R-:W-:Y:S01]  /*0d40*/  NOP ;  /* 0x0000000000007918 */ /* 0x000fe20000000000 */
[----:B------:R-:W-:-:S05]  /*0d50*/  CS2R.32 R170, SR_CgaSize ;  /* 0x0000000000aa7805 */ /* 0x000fca0000008a00 */
[----:B------:R-:W-:-:S05]  /*0d60*/  IMAD R170, R170, -0xa0, RZ ;  /* 0xffffff60aaaa7824 */ /* 0x000fca00078e02ff */
[----:B------:R-:W-:-:S14]  /*0d70*/  R2UR UR7, R170 ;  /* 0x00000000aa0772ca */ /* 0x000fdc00000e0000 */
[----:B------:R-:W3:Y:S01]  /*0d80*/  LDCU UR7, c[0x0][UR7+0x2b4] ;  /* 0x00005680070777ac */ /* 0x000ee20008000800 */
[----:B------:R-:W4:Y:S08]  /*0d90*/  S2UR UR4, SR_CTAID.Y ;  /* 0x00000000000479c3 */ /* 0x000f300000002600 */
[----:B------:R-:W3:Y:S01]  /*0da0*/  LDC R9, c[0x0][0xb24] ;  /* 0x0002c900ff097b82 */ /* 0x000ee20000000800 */
[----:B-1----:R-:W-:-:S02]  /*0db0*/  I2FP.F32.U32 R5, UR5 ;  /* 0x0000000500057c45 */ /* 0x002fc40008201000 */
[----:B------:R-:W-:-:S05]  /*0dc0*/  CS2R.32 R3, SR_CgaSize ;  /* 0x0000000000037805 */ /* 0x000fca0000008a00 */
[----:B------:R-:W-:-:S06]  /*0dd0*/  IMAD R3, R3, -0xa0, RZ ;  /* 0xffffff6003037824 */ /* 0x000fcc00078e02ff */
[----:B------:R-:W1:Y:S01]  /*0de0*/  LDC R3, c[0x0][R3+0x2a0] ;  /* 0x0000a80003037b82 */ /* 0x000e620000000800 */
[----:B------:R-:W-:Y:S01]  /*0df0*/  MOV R21, UR5 ;  /* 0x0000000500157c02 */ /* 0x000fe20008000f00 */
[----:B--2---:R-:W-:Y:S01]  /*0e00*/  FMUL R5, R5, UR9 ;  /* 0x0000000905057c20 */ /* 0x004fe20008400000 */
[----:B----4-:R-:W-:Y:S02]  /*0e10*/  I2FP.F32.U32 R4, UR4 ;  /* 0x0000000400047c45 */ /* 0x010fe40008201000 */
[----:B------:R-:W-:-:S05]  /*0e20*/  CS2R.32 R2, SR_CgaSize ;  /* 0x0000000000027805 */ /* 0x000fca0000008a00 */
[----:B------:R-:W-:-:S06]  /*0e30*/  IMAD R2, R2, -0xa0, RZ ;  /* 0xffffff6002027824 */ /* 0x000fcc00078e02ff */
[----:B------:R-:W2:Y:S01]  /*0e40*/  LDC R2, c[0x0][R2+0x2a4] ;  /* 0x0000a90002027b82 */ /* 0x000ea20000000800 */
[----:B------:R-:W4:Y:S01]  /*0e50*/  F2I.U32.TRUNC.NTZ R170, R5 ;  /* 0x0000000500aa7305 */ /* 0x000f22000020f000 */
[----:B------:R-:W-:Y:S01]  /*0e60*/  MOV R20, UR4 ;  /* 0x0000000400147c02 */ /* 0x000fe20008000f00 */
[----:B---3--:R-:W-:-:S05]  /*0e70*/  FMUL R4, R4, UR7 ;  /* 0x0000000704047c20 */ /* 0x008fca0008400000 */
[----:B------:R-:W-:Y:S01]  /*0e80*/  BAR.SYNC.DEFER_BLOCKING 0x0 ;  /* 0x0000000000007b1d */ /* 0x000fe20000010000 */
[----:B------:R-:W-:-:S05]  /*0e90*/  ISETP.GE.AND P0, PT, R9, 0x1, PT ;  /* 0x000000010900780c */ /* 0x000fca0003f06270 */
[----:B------:R-:W3:Y:S02]  /*0ea0*/  F2I.U32.TRUNC.NTZ R147, R4 ;  /* 0x0000000400937305 */ /* 0x000ee4000020f000 */
[----:B------:R-:W2:Y:S01]  /*0eb0*/  S2UR UR36, SR_CTAID.Z ;  /* 0x00000000002479c3 */ /* 0x000ea20000002700 */
[----:B----4-:R-:W-:-:S05]  /*0ec0*/  IADD3 R170, PT, PT, -R170, RZ, RZ ;  /* 0x000000ffaaaa7210 */ /* 0x010fca0007ffe1ff */
[----:B-1----:R-:W-:Y:S01]  /*0ed0*/  IMAD R170, R3, R170, UR5 ;  /* 0x0000000503aa7e24 */ /* 0x002fe2000f8e02aa */
[----:B---3--:R-:W-:-:S05]  /*0ee0*/  IADD3 R147, PT, PT, -R147, RZ, RZ ;  /* 0x000000ff93937210 */ /* 0x008fca0007ffe1ff */
[----:B--2---:R-:W-:Y:S01]  /*0ef0*/  IMAD R147, R2, R147, UR4 ;  /* 0x0000000402937e24 */ /* 0x004fe2000f8e0293 */
[----:B------:R-:W-:Y:S06]  /*0f00*/  @!P0 BRA `(.L_x_15) ;  /* 0x0000000000b88947 */ /* 0x000fec0003800000 */
[----:B------:R-:W1:Y:S01]  /*0f10*/  LDC.64 R4, c[0x0][0xb18] ;  /* 0x0002c600ff047b82 */ /* 0x000e620000000a00 */
[----:B------:R-:W-:-:S07]  /*0f20*/  ISETP.NE.AND P0, PT, R9, 0x1, PT ;  /* 0x000000010900780c */ /* 0x000fce0003f05270 */
[----:B------:R-:W2:Y:S08]  /*0f30*/  LDC R10, c[0x0][0xb0c] ;  /* 0x0002c300ff0a7b82 */ /* 0x000eb00000000800 */
[----:B------:R-:W3:Y:S08]  /*0f40*/  LDC R11, c[0x0][0x370] ;  /* 0x0000dc00ff0b7b82 */ /* 0x000ef00000000800 */
[----:B------:R-:W4:Y:S01]  /*0f50*/  LDC R12, c[0x0][0x374] ;  /* 0x0000dd00ff0c7b82 */ /* 0x000f220000000800 */
[----:B-1----:R-:W-:-:S07]  /*0f60*/  ISETP.NE.AND P1, PT, R4, 0x1, PT ;  /* 0x000000010400780c */ /* 0x002fce0003f25270 */
[----:B------:R-:W3:Y:S01]  /*0f70*/  LDC.64 R6, c[0x0][0xb10] ;  /* 0x0002c400ff067b82 */ /* 0x000ee20000000a00 */
[----:B--2---:R-:W-:-:S07]  /*0f80*/  ISETP.NE.AND P2, PT, R10, 0x1, PT ;  /* 0x000000010a00780c */ /* 0x004fce0003f45270 */
[----:B------:R-:W1:Y:S08]  /*0f90*/  LDC R8, c[0x0][0xb20] ;  /* 0x0002c800ff087b82 */ /* 0x000e700000000800 */
[----:B------:R-:W2:Y:S01]  /*0fa0*/  LDC.64 R2, c[0x0][0xb28] ;  /* 0x0002ca00ff027b82 */ /* 0x000ea20000000a00 */
[----:B----4-:R-:W-:-:S04]  /*0fb0*/  IMAD.HI.U32 R13, R12, R5, RZ ;  /* 0x000000050c0d7227 */ /* 0x010fc800078e00ff */
[----:B------:R-:W-:-:S04]  /*0fc0*/  IMAD.HI.U32 R5, R20, R5, RZ ;  /* 0x0000000514057227 */ /* 0x000fc800078e00ff */
[----:B---3--:R-:W-:-:S04]  /*0fd0*/  IMAD.HI.U32 R14, R11, R6, RZ ;  /* 0x000000060b0e7227 */ /* 0x008fc800078e00ff */
[C---:B------:R-:W-:Y:S01]  /*0fe0*/  IMAD.HI.U32 R16, R21.reuse, R6, RZ ;  /* 0x0000000615107227 */ /* 0x040fe200078e00ff */
[-C--:B------:R-:W-:Y:S02]  /*0ff0*/  @P2 SHF.R.U32.HI R11, RZ, R7.reuse, R14 ;  /* 0x00000007ff0b2219 */ /* 0x080fe4000001160e */
[-C--:B-1----:R-:W-:Y:S02]  /*1000*/  @P1 SHF.R.U32.HI R12, RZ, R8.reuse, R13 ;  /* 0x00000008ff0c1219 */ /* 0x082fe4000001160d */
[----:B------:R-:W-:Y:S02]  /*1010*/  SHF.R.U32.HI R5, RZ, R8, R5 ;  /* 0x00000008ff057219 */ /* 0x000fe40000011605 */
[----:B------:R-:W-:Y:S02]  /*1020*/  SHF.R.U32.HI R16, RZ, R7, R16 ;  /* 0x00000007ff107219 */ /* 0x000fe40000011610 */
[----:B------:R-:W-:Y:S01]  /*1030*/  SEL R5, R20, R5, !P1 ;  /* 0x0000000514057207 */ /* 0x000fe20004800000 */
[----:B--2---:R-:W-:Y:S01]  /*1040*/  IMAD.HI.U32 R14, R12, R2, RZ ;  /* 0x000000020c0e7227 */ /* 0x004fe200078e00ff */
[----:B------:R-:W-:-:S02]  /*1050*/  SEL R7, R21, R16, !P2 ;  /* 0x0000001015077207 */ /* 0x000fc40005000000 */
[----:B------:R-:W-:Y:S01]  /*1060*/  IADD3 R13, PT, PT, -R5, RZ, RZ ;  /* 0x000000ff050d7210 */ /* 0x000fe20007ffe1ff */
[----:B------:R-:W-:Y:S01]  /*1070*/  IMAD.HI.U32 R6, R11, R2, RZ ;  /* 0x000000020b067227 */ /* 0x000fe200078e00ff */
[----:B------:R-:W-:-:S03]  /*1080*/  @P0 SHF.R.U32.HI R12, RZ, R3, R14 ;  /* 0x00000003ff0c0219 */ /* 0x000fc6000001160e */
[----:B------:R-:W-:Y:S01]  /*1090*/  IMAD R13, R4, R13, R20 ;  /* 0x0000000d040d7224 */ /* 0x000fe200078e0214 */
[----:B------:R-:W-:Y:S01]  /*10a0*/  @P0 SHF.R.U32.HI R11, RZ, R3, R6 ;  /* 0x00000003ff0b0219 */ /* 0x000fe20000011606 */
[----:B------:R-:W-:-:S04]  /*10b0*/  IMAD R12, R12, R9, RZ ;  /* 0x000000090c0c7224 */ /* 0x000fc800078e02ff */
[----:B------:R-:W-:Y:S01]  /*10c0*/  IMAD R6, R11, R9, RZ ;  /* 0x000000090b067224 */ /* 0x000fe200078e02ff */
[----:B------:R-:W-:-:S04]  /*10d0*/  ISETP.GE.AND P1, PT, R5, R12, PT ;  /* 0x0000000c0500720c */ /* 0x000fc80003f26270 */
[----:B------:R-:W-:Y:S01]  /*10e0*/  ISETP.GE.OR P1, PT, R7, R6, P1 ;  /* 0x000000060700720c */ /* 0x000fe20000f26670 */
[----:B------:R-:W-:-:S05]  /*10f0*/  IMAD.HI.U32 R6, R5, R2, RZ ;  /* 0x0000000205067227 */ /* 0x000fca00078e00ff */
[----:B------:R-:W-:-:S04]  /*1100*/  SHF.R.U32.HI R6, RZ, R3, R6 ;  /* 0x00000003ff067219 */ /* 0x000fc80000011606 */
[----:B------:R-:W-:-:S03]  /*1110*/  SEL R6, R5, R6, !P0 ;  /* 0x0000000605067207 */ /* 0x000fc60004000000 */
[----:B------:R-:W-:Y:S01]  /*1120*/  @!P1 IMAD.HI.U32 R8, R7, R2, RZ ;  /* 0x0000000207089227 */ /* 0x000fe200078e00ff */
[----:B------:R-:W-:-:S04]  /*1130*/  IADD3 R2, PT, PT, -R6, RZ, RZ ;  /* 0x000000ff06027210 */ /* 0x000fc80007ffe1ff */
[----:B------:R-:W-:Y:S01]  /*1140*/  @!P1 SHF.R.U32.HI R8, RZ, R3, R8 ;  /* 0x00000003ff089219 */ /* 0x000fe20000011608 */
[----:B------:R-:W-:-:S03]  /*1150*/  IMAD R2, R9, R2, R5 ;  /* 0x0000000209027224 */ /* 0x000fc600078e0205 */
[----:B------:R-:W-:-:S05]  /*1160*/  @!P1 SEL R3, R7, R8, !P0 ;  /* 0x0000000807039207 */ /* 0x000fca0004000000 */
[--C-:B------:R-:W-:Y:S02]  /*1170*/  @!P1 IMAD.IADD R6, R6, 0x1, -R3.reuse ;  /* 0x0000000106069824 */ /* 0x100fe400078e0a03 */
[----:B------:R-:W-:Y:S01]  /*1180*/  @!P1 IMAD R3, R2, R11, R3 ;  /* 0x0000000b02039224 */ /* 0x000fe200078e0203 */
[----:B------:R-:W-:Y:S01]  /*1190*/  IADD3 R2, PT, PT, -R7, RZ, RZ ;  /* 0x000000ff07027210 */ /* 0x000fe20007ffe1ff */
[----:B------:R-:W-:Y:S02]  /*11a0*/  @!P1 IMAD R5, R6, R9, R7 ;  /* 0x0000000906059224 */ /* 0x000fe400078e0207 */
[----:B------:R-:W-:Y:S02]  /*11b0*/  @!P1 IMAD.MOV.U32 R7, RZ, RZ, R3 ;  /* 0x000000ffff079224 */ /* 0x000fe400078e0003 */
[----:B------:R-:W-:Y:S02]  /*11c0*/  IMAD R2, R10, R2, R21 ;  /* 0x000000020a027224 */ /* 0x000fe400078e0215 */
[----:B------:R-:W-:-:S02]  /*11d0*/  IMAD R20, R5, R4, R13 ;  /* 0x0000000405147224 */ /* 0x000fc400078e020d */
[----:B------:R-:W-:Y:S02]  /*11e0*/  IMAD R21, R7, R10, R2 ;  /* 0x0000000a07157224 */ /* 0x000fe400078e0202 */
.L_x_15:
[----:B------:R-:W1:Y:S01]  /*11f0*/  LDCU UR4, c[0x0][0xb30] ;  /* 0x00016600ff0477ac */ /* 0x000e620008000800 */
[----:B------:R-:W2:Y:S08]  /*1200*/  S2UR UR37, SR_CgaCtaId ;  /* 0x00000000002579c3 */ /* 0x000eb00000008800 */
[----:B------:R-:W3:Y:S01]  /*1210*/  LDC R72, c[0x0][0xb24] ;  /* 0x0002c900ff487b82 */ /* 0x000ee20000000800 */
[----:B-1----:R-:W-:-:S09]  /*1220*/  UISETP.NE.AND UP1, UPT, UR4, 0x1, UPT ;  /* 0x000000010400788c */ /* 0x002fd2000bf25270 */
[----:B--2---:R-:W-:Y:S05]  /*1230*/  BRA.U UP1, `(.L_x_16) ;  /* 0x0000000101407547 */ /* 0x004fea000b800000 */
[----:B------:R-:W1:Y:S08]  /*1240*/  LDC.64 R4, c[0x0][0xb10] ;  /* 0x0002c400ff047b82 */ /* 0x000e700000000a00 */
[----:B------:R-:W2:Y:S08]  /*1250*/  LDC.64 R2, c[0x0][0xb18] ;  /* 0x0002c600ff027b82 */ /* 0x000eb00000000a00 */
[----:B------:R-:W4:Y:S08]  /*1260*/  LDC R6, c[0x0][0xb20] ;  /* 0x0002c800ff067b82 */ /* 0x000f300000000800 */
[----:B------:R-:W3:Y:S01]  /*1270*/  LDC R8, c[0x0][0xb0c] ;  /* 0x0002c300ff087b82 */ /* 0x000ee20000000800 */
[----:B-1----:R-:W-:-:S05]  /*1280*/  IMAD.HI.U32 R4, R21, R4, RZ ;  /* 0x0000000415047227 */ /* 0x002fca00078e00ff */
[----:B------:R-:W-:Y:S01]  /*1290*/  SHF.R.U32.HI R4, RZ, R5, R4 ;  /* 0x00000005ff047219 */ /* 0x000fe20000011604 */
[----:B--2---:R-:W-:Y:S01]  /*12a0*/  IMAD.HI.U32 R3, R20, R3, RZ ;  /* 0x0000000314037227 */ /* 0x004fe200078e00ff */
[----:B------:R-:W-:-:S04]  /*12b0*/  ISETP.NE.AND P0, PT, R2, 0x1, PT ;  /* 0x000000010200780c */ /* 0x000fc80003f05270 */
[----:B----4-:R-:W-:-:S04]  /*12c0*/  SHF.R.U32.HI R3, RZ, R6, R3 ;  /* 0x00000006ff037219 */ /* 0x010fc80000011603 */
[----:B------:R-:W-:Y:S02]  /*12d0*/  SEL R3, R20, R3, !P0 ;  /* 0x0000000314037207 */ /* 0x000fe40004000000 */
[----:B---3--:R-:W-:-:S04]  /*12e0*/  ISETP.NE.AND P1, PT, R8, 0x1, PT ;  /* 0x000000010800780c */ /* 0x008fc80003f25270 */
[----:B------:R-:W-:-:S05]  /*12f0*/  SEL R4, R21, R4, !P1 ;  /* 0x0000000415047207 */ /* 0x000fca0004800000 */
[----:B------:R-:W-:Y:S02]  /*1300*/  IMAD.IADD R5, R3, 0x1, -R4 ;  /* 0x0000000103057824 */ /* 0x000fe400078e0a04 */
[----:B------:R-:W-:Y:S02]  /*1310*/  IMAD.IADD R3, R4, 0x1, -R3 ;  /* 0x0000000104037824 */ /* 0x000fe400078e0a03 */
[----:B------:R-:W-:Y:S02]  /*1320*/  IMAD R21, R5, R8, R21 ;  /* 0x0000000805157224 */ /* 0x000fe400078e0215 */
[----:B------:R-:W-:-:S07]  /*1330*/  IMAD R20, R3, R2, R20 ;  /* 0x0000000203147224 */ /* 0x000fce00078e0214 */
.L_x_16:
[----:B------:R-:W-:Y:S01]  /*1340*/  BAR.SYNC.DEFER_BLOCKING 0x0 ;  /* 0x0000000000007b1d */ /* 0x000fe20000010000 */
[----:B------:R-:W-:Y:S01]  /*1350*/  UISETP.NE.AND UP1, UPT, UR8, 0x2, UPT ;  /* 0x000000020800788c */ /* 0x000fe2000bf25270 */
[----:B------:R-:W-:Y:S02]  /*1360*/  ISETP.NE.OR P5, PT, R0, 0x2, !P5 ;  /* 0x000000020000780c */ /* 0x000fe40006fa5670 */
[----:B------:R-:W-:-:S06]  /*1370*/  LOP3.LUT R2, R189, 0x1f, RZ, 0xc0, !PT ;  /* 0x0000001fbd027812 */ /* 0x000fcc00078ec0ff */
[----:B------:R-:W-:Y:S05]  /*1380*/  BRA.U UP1, `(.L_x_17) ;  /* 0x0000001101787547 */ /* 0x000fea000b800000 */
[----:B------:R-:W1:Y:S01]  /*1390*/  LDCU UR13, c[0x0][0x38c] ;  /* 0x00007180ff0d77ac */ /* 0x000e620008000800 */
[----:B------:R-:W2:Y:S01]  /*13a0*/  LDC R9, c[0x0][0x370] ;  /* 0x0000dc00ff097b82 */ /* 0x000ea20000000800 */
[----:B------:R-:W-:Y:S01]  /*13b0*/  PLOP3.LUT P1, PT, PT, PT, UP2, 0x80, 0x8 ;  /* 0x000000000008781c */ /* 0x000fe20003f2f028 */
[----:B------:R-:W-:Y:S01]  /*13c0*/  IMAD.MOV.U32 R15, RZ, RZ, 0x1 ;  /* 0x00000001ff0f7424 */ /* 0x000fe200078e00ff */
[----:B------:R-:W-:Y:S01]  /*13d0*/  ISETP.EQ.OR P4, PT, R2, RZ, P5 ;  /* 0x000000ff0200720c */ /* 0x000fe20002f82670 */
[----:B------:R-:W-:Y:S01]  /*13e0*/  IMAD.MOV.U32 R14, RZ, RZ, RZ ;  /* 0x000000ffff0e7224 */ /* 0x000fe200078e00ff */
[----:B------:R-:W-:Y:S02]  /*13f0*/  PLOP3.LUT P1, PT, P1, PT, PT, 0x8, 0x80 ;  /* 0x000000000080781c */ /* 0x000fe40000f2e170 */
[----:B------:R-:W-:Y:S01]  /*1400*/  CS2R R12, SRZ ;  /* 0x00000000000c7805 */ /* 0x000fe2000001ff00 */
[----:B------:R-:W-:Y:S01]  /*1410*/  IMAD.MOV.U32 R10, RZ, RZ, 0x1 ;  /* 0x00000001ff0a7424 */ /* 0x000fe200078e00ff */
[----:B------:R-:W4:Y:S01]  /*1420*/  LDC R0, c[0x0][0x374] ;  /* 0x0000dd00ff007b82 */ /* 0x000f220000000800 */
[----:B------:R-:W2:Y:S01]  /*1430*/  LDCU.64 UR22, c[0x0][0x348] ;  /* 0x00006900ff1677ac */ /* 0x000ea20008000a00 */
[----:B------:R-:W-:Y:S01]  /*1440*/  UMOV UR6, URZ ;  /* 0x000000ff00067c82 */ /* 0x000fe20008000000 */
[----:B-1----:R-:W-:-:S04]  /*1450*/  UIADD3 UR5, UPT, UPT, UR13, 0x7f, URZ ;  /* 0x0000007f0d057890 */ /* 0x002fc8000fffe0ff */
[----:B------:R-:W-:-:S04]  /*1460*/  USHF.R.S32.HI UR4, URZ, 0x1f, UR5 ;  /* 0x0000001fff047899 */ /* 0x000fc80008011405 */
[----:B------:R-:W-:-:S04]  /*1470*/  ULEA.HI UR4, UR4, UR5, URZ, 0x7 ;  /* 0x0000000504047291 */ /* 0x000fc8000f8f38ff */
[----:B------:R-:W-:Y:S02]  /*1480*/  USHF.R.S32.HI UR15, URZ, 0x7, UR4 ;  /* 0x00000007ff0f7899 */ /* 0x000fe40008011404 */
[----:B------:R-:W-:Y:S02]  /*1490*/  UIADD3 UR4, UPT, UPT, UR13, -0x1, URZ ;  /* 0xffffffff0d047890 */ /* 0x000fe4000fffe0ff */
[----:B------:R-:W-:Y:S02]  /*14a0*/  UISETP.LT.U32.AND UP0, UPT, UR15, 0x5, UPT ;  /* 0x000000050f00788c */ /* 0x000fe4000bf01070 */
[----:B------:R-:W-:Y:S02]  /*14b0*/  UISETP.GE.U32.AND UP1, UPT, UR4, -0xff, UPT ;  /* 0xffffff010400788c */ /* 0x000fe4000bf26070 */
[----:B------:R-:W-:Y:S02]  /*14c0*/  USEL UR14, UR15, 0x5, UP0 ;  /* 0x000000050f0e7887 */ /* 0x000fe40008000000 */
[----:B------:R-:W-:-:S02]  /*14d0*/  UIADD3 UR13, UPT, UPT, UR13, 0xfe, URZ ;  /* 0x000000fe0d0d7890 */ /* 0x000fc4000fffe0ff */
[----:B------:R-:W-:Y:S02]  /*14e0*/  UIADD3 UR5, UPT, UPT, UR14, -0x1, URZ ;  /* 0xffffffff0e057890 */ /* 0x000fe4000fffe0ff */
[----:B------:R-:W-:-:S03]  /*14f0*/  UIADD3 UR7, UPT, UPT, UR15, -UR14, URZ ;  /* 0x8000000e0f077290 */ /* 0x000fc6000fffe0ff */
[----:B------:R-:W-:-:S04]  /*1500*/  @UP1 UIADD3 UR5, UPT, UPT, UR14, URZ, URZ ;  /* 0x000000ff0e051290 */ /* 0x000fc8000fffe0ff */
[----:B--2---:R-:W-:-:S12]  /*1510*/  UIADD3 UR5, UPT, UPT, UR5, 0x1, URZ ;  /* 0x0000000105057890 */ /* 0x004fd8000fffe0ff */
.L_x_35:
[----:B------:R-:W-:Y:S01]  /*1520*/  UISETP.NE.AND UP0, UPT, UR37, URZ, UPT ;  /* 0x000000ff2500728c */ /* 0x000fe2000bf05270 */
[----:B------:R-:W1:Y:S08]  /*1530*/  S2UR UR37, SR_CgaCtaId ;  /* 0x00000000002579c3 */ /* 0x000e700000008800 */
[----:B------:R-:W-:Y:S05]  /*1540*/  BRA.U UP0, `(.L_x_18) ;  /* 0x0000000100347547 */ /* 0x000fea000b800000 */
[----:B------:R-:W2:Y:S01]  /*1550*/  S2R R2, SR_CgaCtaId ;  /* 0x0000000000027919 */ /* 0x000ea20000008800 */
[----:B------:R-:W-:-:S04]  /*1560*/  MOV R3, 0x400 ;  /* 0x0000040000037802 */ /* 0x000fc80000000f00 */
[----:B--2---:R-:W-:Y:S02]  /*1570*/  LEA R3, R2, R3, 0x18 ;  /* 0x0000000302037211 */ /* 0x004fe400078ec0ff */
[----:B------:R-:W-:-:S03]  /*1580*/  SHF.L.U32 R2, R10, 0x1f, RZ ;  /* 0x0000001f0a027819 */ /* 0x000fc600000006ff */
[----:B------:R-:W-:-:S04]  /*1590*/  IMAD R3, R12, 0x8, R3 ;  /* 0x000000080c037824 */ /* 0x000fc800078e0203 */
[----:B------:R-:W2:Y:S02]  /*15a0*/  SYNCS.PHASECHK.TRANS64.TRYWAIT P0, [R3+URZ+0xf0], R2 ;  /* 0x0000f002030075a7 */ /* 0x000ea400080011ff */
[----:B--2---:R-:W-:Y:S05]  /*15b0*/  @!P0 BRA `(.L_x_19) ;  /* 0x0000006c00388947 */ /* 0x004fea0003800000 */
.L_x_107:
[----:B------:R-:W-:Y:S01]  /*15c0*/  VIADD R12, R12, 0x1 ;  /* 0x000000010c0c7836 */ /* 0x000fe20000000000 */
[----:B------:R2:W-:Y:S04]  /*15d0*/  SYNCS.ARRIVE.TRANS64.A1T0 RZ, [R3+URZ+0xe0], RZ ;  /* 0x0000e0ff03ff79a7 */ /* 0x0005e800081000ff */
[----:B------:R-:W-:-:S04]  /*15e0*/  ISETP.NE.AND P0, PT, R12, 0x2, PT ;  /* 0x000000020c00780c */ /* 0x000fc80003f05270 */
[----:B------:R-:W-:Y:S02]  /*15f0*/  SEL R12, R12, RZ, P0 ;  /* 0x000000ff0c0c7207 */ /* 0x000fe40000000000 */
[----:B--2---:R-:W-:-:S04]  /*1600*/  SEL R3, RZ, 0x1, P0 ;  /* 0x00000001ff037807 */ /* 0x004fc80000000000 */
[----:B------:R-:W-:-:S07]  /*1610*/  LOP3.LUT R10, R10, R3, RZ, 0x3c, !PT ;  /* 0x000000030a0a7212 */ /* 0x000fce00078e3cff */
.L_x_18:
[----:B------:R-:W-:Y:S01]  /*1620*/  UMOV UR4, 0x400 ;  /* 0x0000040000047882 */ /* 0x000fe20000000000 */
[----:B------:R-:W-:Y:S01]  /*1630*/  SHF.L.U32 R2, R15, 0x1f, RZ ;  /* 0x0000001f0f027819 */ /* 0x000fe200000006ff */
[----:B-1----:R-:W-:Y:S01]  /*1640*/  ULEA UR4, UR37, UR4, 0x18 ;  /* 0x0000000425047291 */ /* 0x002fe2000f8ec0ff */
[----:B------:R-:W-:Y:S01]  /*1650*/  R2UR UR35, R21 ;  /* 0x00000000152372ca */ /* 0x000fe200000e0000 */
[----:B------:R-:W-:Y:S01]  /*1660*/  UISETP.GE.U32.AND UP0, UPT, UR13, 0xff, UPT ;  /* 0x000000ff0d00788c */ /* 0x000fe2000bf06070 */
[----:B------:R-:W-:Y:S01]  /*1670*/  R2UR UR11, R20 ;  /* 0x00000000140b72ca */ /* 0x000fe200000e0000 */
[----:B------:R-:W-:Y:S01]  /*1680*/  ULEA UR8, UR6, UR4, 0x3 ;  /* 0x0000000406087291 */ /* 0x000fe2000f8e18ff */
[----:B------:R-:W-:-:S08]  /*1690*/  UMOV UR24, URZ ;  /* 0x000000ff00187c82 */ /* 0x000fd00008000000 */
[----:B------:R1:W2:Y:S01]  /*16a0*/  SYNCS.PHASECHK.TRANS64.TRYWAIT P0, [UR8+0x28], R2 ;  /* 0x00002802ff0075a7 */ /* 0x0002a20008001108 */
[----:B------:R-:W-:Y:S02]  /*16b0*/  USHF.L.U32 UR35, UR35, 0x7, URZ ;  /* 0x0000000723237899 */ /* 0x000fe400080006ff */
[----:B------:R-:W-:Y:S01]  /*16c0*/  USHF.L.U32 UR11, UR11, 0x7, URZ ;  /* 0x000000070b0b7899 */ /* 0x000fe200080006ff */
[----:B------:R-:W-:Y:S11]  /*16d0*/  BRA.U !UP0, `(.L_x_20) ;  /* 0x0000000108a47547 */ /* 0x000ff6000b800000 */
[----:B------:R-:W-:Y:S01]  /*16e0*/  UMOV UR16, URZ ;  /* 0x000000ff00107c82 */ /* 0x000fe20008000000 */
[----:B------:R-:W-:-:S05]  /*16f0*/  UMOV UR17, UR6 ;  /* 0x0000000600117c82 */ /* 0x000fca0008000000 */
.L_x_25:
[----:B-1----:R-:W-:Y:S01]  /*1700*/  ULEA UR33, UR17, UR4, 0x3 ;  /* 0x0000000411217291 */ /* 0x002fe2000f8e18ff */
[----:B--2---:R-:W-:Y:S01]  /*1710*/  @!P5 MOV R3, 0x8000 ;  /* 0x000080000003d802 */ /* 0x004fe20000000f00 */
[----:B--2---:R-:W-:Y:S10]  /*1720*/  @P0 BRA `(.L_x_21) ;  /* 0x00000000000c0947 */ /* 0x004ff40003800000 */
[----:B------:R-:W-:-:S04]  /*1730*/  SHF.L.U32 R5, R15, 0x1f, RZ ;  /* 0x0000001f0f057819 */ /* 0x000fc800000006ff */
[----:B------:R-:W2:Y:S02]  /*1740*/  SYNCS.PHASECHK.TRANS64.TRYWAIT P0, [UR33+0x28], R5 ;  /* 0x00002805ff0075a7 */ /* 0x000ea40008001121 */
[----:B--2---:R-:W-:Y:S05]  /*1750*/  @!P0 BRA `(.L_x_22) ;  /* 0x0000006800e48947 */ /* 0x004fea0003800000 */
.L_x_21:
[----:B------:R2:W-:Y:S01]  /*1760*/  @!P5 SYNCS.ARRIVE.TRANS64 RZ, [UR33], R3 ;  /* 0x00000003ffffd9a7 */ /* 0x0005e20008000021 */
[----:B------:R-:W-:Y:S04]  /*1770*/  BSSY.RECONVERGENT B0, `(.L_x_23) ;  /* 0x0000003000007945 */ /* 0x000fe80003800200 */
[----:B------:R-:W-:Y:S05]  /*1780*/  @P4 BRA `(.L_x_24) ;  /* 0x0000000000044947 */ /* 0x000fea0003800000 */
[----:B------:R-:W-:Y:S05]  /*1790*/  BPT.TRAP 0x1 ;  /* 0x000000040000795c */ /* 0x000fea0000300000 */
.L_x_24:
[----:B------:R-:W-:Y:S05]  /*17a0*/  BSYNC.RECONVERGENT B0 ;  /* 0x0000000000007941 */ /* 0x000fea0003800200 */
.L_x_23:
[----:B------:R-:W-:Y:S02]  /*17b0*/  UIADD3 UR6, UPT, UPT, UR17, 0x1, URZ ;  /* 0x0000000111067890 */ /* 0x000fe4000fffe0ff */
[----:B------:R-:W-:Y:S02]  /*17c0*/  UIADD3 UR26, UP1, UPT, UR22, 0x80, URZ ;  /* 0x00000080161a7890 */ /* 0x000fe4000ff3e0ff */
[----:B------:R-:W-:Y:S02]  /*17d0*/  UISETP.NE.AND UP0, UPT, UR6, 0x5, UPT ;  /* 0x000000050600788c */ /* 0x000fe4000bf05270 */
[----:B------:R-:W-:Y:S02]  /*17e0*/  USHF.L.U32 UR34, UR16, 0x7, URZ ;  /* 0x0000000710227899 */ /* 0x000fe400080006ff */
[----:B------:R-:W-:Y:S02]  /*17f0*/  USEL UR9, URZ, 0x1, UP0 ;  /* 0x00000001ff097887 */ /* 0x000fe40008000000 */
[----:B------:R-:W-:-:S02]  /*1800*/  USEL UR6, UR6, URZ, UP0 ;  /* 0x000000ff06067287 */ /* 0x000fc40008000000 */
[----:B------:R-:W-:Y:S02]  /*1810*/  UIADD3 UR20, UP0, UPT, UR22, 0x180, URZ ;  /* 0x0000018016147890 */ /* 0x000fe4000ff1e0ff */
[----:B------:R-:W-:Y:S01]  /*1820*/  ULEA UR8, UR6, UR4, 0x3 ;  /* 0x0000000406087291 */ /* 0x000fe2000f8e18ff */
[----:B------:R-:W-:Y:S01]  /*1830*/  LOP3.LUT R15, R15, UR9, RZ, 0x3c, !PT ;  /* 0x000000090f0f7c12 */ /* 0x000fe2000f8e3cff */
[----:B------:R-:W-:Y:S02]  /*1840*/  UIADD3.X UR27, UPT, UPT, URZ, UR23, URZ, UP1, !UPT ;  /* 0x00000017ff1b7290 */ /* 0x000fe40008ffe4ff */
[----:B------:R-:W-:Y:S01]  /*1850*/  UIADD3.X UR21, UPT, UPT, URZ, UR23, URZ, UP0, !UPT ;  /* 0x00000017ff157290 */ /* 0x000fe200087fe4ff */
[----:B-1----:R-:W-:Y:S01]  /*1860*/  SHF.L.U32 R2, R15, 0x1f, RZ ;  /* 0x0000001f0f027819 */ /* 0x002fe200000006ff */
[----:B------:R-:W-:Y:S01]  /*1870*/  UMOV UR18, 0x0 ;  /* 0x0000000000127882 */ /* 0x000fe20000000000 */
[----:B------:R-:W-:Y:S01]  /*1880*/  UMOV UR19, 0x10000000 ;  /* 0x1000000000137882 */ /* 0x000fe20000000000 */
[----:B------:R-:W-:Y:S01]  /*1890*/  UMOV UR12, UR36 ;  /* 0x00000024000c7c82 */ /* 0x000fe20008000000 */
[----:B------:R1:W1:Y:S01]  /*18a0*/  SYNCS.PHASECHK.TRANS64.TRYWAIT P0, [UR8+0x28], R2 ;  /* 0x00002802ff0075a7 */ /* 0x0002620008001108 */
[----:B------:R-:W-:Y:S01]  /*18b0*/  ULEA UR8, UR17, UR4, 0xe ;  /* 0x0000000411087291 */ /* 0x000fe2000f8e70ff */
[----:B------:R-:W-:Y:S01]  /*18c0*/  UMOV UR9, UR33 ;  /* 0x0000002100097c82 */ /* 0x000fe20008000000 */
[----:B------:R-:W-:-:S02]  /*18d0*/  UMOV UR10, UR34 ;  /* 0x00000022000a7c82 */ /* 0x000fc40008000000 */
[----:B------:R-:W-:Y:S02]  /*18e0*/  UIADD3 UR32, UPT, UPT, UR8, 0x8400, URZ ;  /* 0x0000840008207890 */ /* 0x000fe4000fffe0ff */
[----:B------:R-:W-:Y:S02]  /*18f0*/  UIADD3 UR8, UPT, UPT, UR8, 0x1c400, URZ ;  /* 0x0001c40008087890 */ /* 0x000fe4000fffe0ff */
[----:B------:R-:W-:Y:S01]  /*1900*/  UIADD3 UR16, UPT, UPT, UR16, 0x1, URZ ;  /* 0x0000000110107890 */ /* 0x000fe2000fffe0ff */
[----:B------:R-:W-:Y:S01]  /*1910*/  UMOV UR24, UR5 ;  /* 0x0000000500187c82 */ /* 0x000fe20008000000 */
[----:B------:R-:W-:Y:S02]  /*1920*/  UMOV UR17, UR6 ;  /* 0x0000000600117c82 */ /* 0x000fe40008000000 */
[----:B------:R-:W-:Y:S01]  /*1930*/  UISETP.NE.AND UP0, UPT, UR16, UR5, UPT ;  /* 0x000000051000728c */ /* 0x000fe2000bf05270 */
[----:B------:R1:W-:Y:S02]  /*1940*/  UTMALDG.3D [UR32], [UR26], desc[UR18] ;  /* 0x000012201a0075b4 */ /* 0x0003e40008011000 */
[----:B------:R1:W-:Y:S06]  /*1950*/  UTMALDG.3D [UR8], [UR20], desc[UR18] ;  /* 0x00001208140075b4 */ /* 0x0003ec0008011000 */
[----:B------:R-:W-:Y:S05]  /*1960*/  BRA.U UP0, `(.L_x_25) ;  /* 0xfffffffd00647547 */ /* 0x000fea000b83ffff */
.L_x_20:
[----:B-1----:R-:W-:Y:S01]  /*1970*/  ULEA UR8, UR6, UR4, 0x3 ;  /* 0x0000000406087291 */ /* 0x002fe2000f8e18ff */
[----:B------:R-:W-:Y:S01]  /*1980*/  SHF.L.U32 R2, R15, 0x1f, RZ ;  /* 0x0000001f0f027819 */ /* 0x000fe200000006ff */
[----:B------:R-:W-:Y:S01]  /*1990*/  @!P1 SYNCS.ARRIVE.TRANS64.A1T0 RZ, [UR4+0x78], RZ ;  /* 0x000078ffffff99a7 */ /* 0x000fe20008100004 */
[----:B------:R-:W-:-:S06]  /*19a0*/  UISETP.GT.AND UP0, UPT, UR15, UR14, UPT ;  /* 0x0000000e0f00728c */ /* 0x000fcc000bf04270 */
[----:B--2---:R1:W2:Y:S03]  /*19b0*/  SYNCS.PHASECHK.TRANS64.TRYWAIT P0, [UR8+0x28], R2 ;  /* 0x00002802ff0075a7 */ /* 0x0042a60008001108 */
[----:B------:R-:W-:Y:S05]  /*19c0*/  BRA.U !UP0, `(.L_x_26) ;  /* 0x0000000108a87547 */ /* 0x000fea000b800000 */
[----:B------:R-:W-:Y:S01]  /*19d0*/  UIADD3 UR21, UPT, UPT, UR7, UR24, URZ ;  /* 0x0000001807157290 */ /* 0x000fe2000fffe0ff */
[----:B------:R-:W-:-:S11]  /*19e0*/  UMOV UR25, UR6 ;  /* 0x0000000600197c82 */ /* 0x000fd60008000000 */
.L_x_31:
[----:B-1----:R-:W-:Y:S01]  /*19f0*/  ULEA UR17, UR25, UR4, 0x3 ;  /* 0x0000000419117291 */ /* 0x002fe2000f8e18ff */
[----:B--2---:R-:W-:Y:S01]  /*1a00*/  @!P5 MOV R3, 0x8000 ;  /* 0x000080000003d802 */ /* 0x004fe20000000f00 */
[----:B--2---:R-:W-:Y:S10]  /*1a10*/  @P0 BRA `(.L_x_27) ;  /* 0x00000000000c0947 */ /* 0x004ff40003800000 */
[----:B------:R-:W-:-:S04]  /*1a20*/  SHF.L.U32 R5, R15, 0x1f, RZ ;  /* 0x0000001f0f057819 */ /* 0x000fc800000006ff */
[----:B------:R-:W2:Y:S02]  /*1a30*/  SYNCS.PHASECHK.TRANS64.TRYWAIT P0, [UR17+0x28], R5 ;  /* 0x00002805ff0075a7 */ /* 0x000ea40008001111 */
[----:B--2---:R-:W-:Y:S05]  /*1a40*/  @!P0 BRA `(.L_x_28) ;  /* 0x0000006800408947 */ /* 0x004fea0003800000 */
.L_x_27:
[----:B------:R2:W-:Y:S01]  /*1a50*/  @!P5 SYNCS.ARRIVE.TRANS64 RZ, [UR17], R3 ;  /* 0x00000003ffffd9a7 */ /* 0x0005e20008000011 */
[----:B------:R-:W-:Y:S04]  /*1a60*/  BSSY.RECONVERGENT B0, `(.L_x_29) ;  /* 0x0000003000007945 */ /* 0x000fe80003800200 */
[----:B------:R-:W-:Y:S05]  /*1a70*/  @P4 BRA `(.L_x_30) ;  /* 0x0000000000044947 */ /* 0x000fea0003800000 */
[----:B------:R-:W-:Y:S05]  /*1a80*/  BPT.TRAP 0x1 ;  /* 0x000000040000795c */ /* 0x000fea0000300000 */
.L_x_30:
[----:B------:R-:W-:Y:S05]  /*1a90*/  BSYNC.RECONVERGENT B0 ;  /* 0x0000000000007941 */ /* 0x000fea0003800200 */
.L_x_29:
        /* <DEDUP_REMOVED lines=20> */
[----:B------:R-:W-:Y:S01]  /*1be0*/  UIADD3 UR8, UPT, UPT, UR8, 0x1c400, URZ ;  /* 0x0001c40008087890 */ /* 0x000fe2000fffe0ff */
[----:B------:R-:W-:Y:S01]  /*1bf0*/  UMOV UR9, UR17 ;  /* 0x0000001100097c82 */ /* 0x000fe20008000000 */
[----:B------:R-:W-:Y:S01]  /*1c00*/  UMOV UR10, UR18 ;  /* 0x00000012000a7c82 */ /* 0x000fe20008000000 */
[----:B------:R-:W-:Y:S01]  /*1c10*/  UIADD3 UR24, UPT, UPT, UR24, 0x1, URZ ;  /* 0x0000000118187890 */ /* 0x000fe2000fffe0ff */
[----:B------:R-:W-:-:S03]  /*1c20*/  UMOV UR25, UR6 ;  /* 0x0000000600197c82 */ /* 0x000fc60008000000 */
[----:B------:R1:W-:Y:S01]  /*1c30*/  UTMALDG.3D [UR16], [UR30], desc[UR26] ;  /* 0x00001a101e0075b4 */ /* 0x0003e20008011000 */
[----:B------:R-:W-:Y:S01]  /*1c40*/  UISETP.NE.AND UP0, UPT, UR24, UR21, UPT ;  /* 0x000000151800728c */ /* 0x000fe2000bf05270 */
[----:B------:R1:W-:Y:S08]  /*1c50*/  UTMALDG.3D [UR8], [UR28], desc[UR26] ;  /* 0x00001a081c0075b4 */ /* 0x0003f00008011000 */
[----:B------:R-:W-:Y:S05]  /*1c60*/  BRA.U UP0, `(.L_x_31) ;  /* 0xfffffffd00607547 */ /* 0x000fea000b83ffff */
.L_x_26:
[C---:B-1----:R-:W-:Y:S01]  /*1c70*/  LEA R2, R14.reuse, UR4, 0x3 ;  /* 0x000000040e027c11 */ /* 0x042fe2000f8e18ff */
[----:B------:R-:W-:Y:S01]  /*1c80*/  NOP ;  /* 0x0000000000007918 */ /* 0x000fe20000000000 */
[----:B--2---:R-:W-:Y:S02]  /*1c90*/  SHF.L.U32 R3, R13, 0x1f, RZ ;  /* 0x0000001f0d037819 */ /* 0x004fe400000006ff */
[----:B------:R-:W-:Y:S02]  /*1ca0*/  LEA R4, R14, UR4, 0x4 ;  /* 0x000000040e047c11 */ /* 0x000fe4000f8e20ff */
[----:B------:R-:W1:Y:S02]  /*1cb0*/  SYNCS.PHASECHK.TRANS64.TRYWAIT P0, [R2+URZ+0x80], R3 ;  /* 0x00008003020075a7 */ /* 0x000e6400080011ff */
[----:B-1----:R-:W-:Y:S05]  /*1cc0*/  @!P0 BRA `(.L_x_32) ;  /* 0x0000006400b88947 */ /* 0x002fea0003800000 */
.L_x_110:
[----:B------:R-:W2:Y:S01]  /*1cd0*/  LDS.128 R4, [R4+0x110] ;  /* 0x0001100004047984 */ /* 0x000ea20000000c00 */
[----:B---3--:R-:W-:Y:S01]  /*1ce0*/  ISETP.GE.AND P0, PT, R72, 0x1, PT ;  /* 0x000000014800780c */ /* 0x008fe20003f06270 */
[----:B-1----:R-:W-:Y:S01]  /*1cf0*/  VIADD R2, R2, 0x90 ;  /* 0x0000009002027836 */ /* 0x002fe20000000000 */
[----:B------:R-:W-:Y:S01]  /*1d00*/  @!PT LDS RZ, [RZ] ;  /* 0x00000000fffff984 */ /* 0x000fe20000000800 */
[----:B------:R-:W-:Y:S01]  /*1d10*/  @!PT LDS RZ, [RZ] ;  /* 0x00000000fffff984 */ /* 0x000fe20000000800 */
[----:B------:R-:W-:Y:S01]  /*1d20*/  @!PT LDS RZ, [RZ] ;  /* 0x00000000fffff984 */ /* 0x000fe20000000800 */
[----:B------:R-:W-:Y:S01]  /*1d30*/  @!PT LDS RZ, [RZ] ;  /* 0x00000000fffff984 */ /* 0x000fe20000000800 */
[----:B------:R1:W-:Y:S06]  /*1d40*/  MEMBAR.ALL.CTA ;  /* 0x0000000000007992 */ /* 0x0003ec0000008000 */
[----:B-1----:R-:W1:Y:S01]  /*1d50*/  FENCE.VIEW.ASYNC.S ;  /* 0x00000000000073c6 */ /* 0x002e620000000000 */
[----:B------:R-:W-:-:S04]  /*1d60*/  PRMT R2, RZ, 0x654, R2 ;  /* 0x00000654ff027816 */ /* 0x000fc80000000002 */
[----:B-1----:R1:W-:Y:S01]  /*1d70*/  SYNCS.ARRIVE.TRANS64.RED.A1T0 RZ, [R2+URZ], RZ ;  /* 0x000000ff02ff79a7 */ /* 0x0023e200081004ff */
[----:B--2---:R-:W-:-:S13]  /*1d80*/  LOP3.LUT P2, RZ, R6, 0x1, RZ, 0xc0, !PT ;  /* 0x0000000106ff7812 */ /* 0x004fda000784c0ff */
[----:B------:R-:W-:Y:S01]  /*1d90*/  @P2 SHF.R.U32.HI R3, RZ, 0x10, R5 ;  /* 0x00000010ff032819 */ /* 0x000fe20000011605 */
[----:B------:R-:W-:Y:S01]  /*1da0*/  VOTEU.ANY UP0, P2 ;  /* 0x0000000000ff7886 */ /* 0x000fe20001000100 */
[----:B------:R-:W-:Y:S02]  /*1db0*/  @P2 MOV R11, R4 ;  /* 0x00000004000b2202 */ /* 0x000fe40000000f00 */
[----:B------:R-:W-:Y:S02]  /*1dc0*/  @P2 R2UR.BROADCAST UR8, R3 ;  /* 0x00000000030822ca */ /* 0x000fe400008e0000 */
[----:B------:R-:W-:-:S11]  /*1dd0*/  @P2 LOP3.LUT R8, R5, 0xffff, RZ, 0xc0, !PT ;  /* 0x0000ffff05082812 */ /* 0x000fd600078ec0ff */
[----:B------:R-:W-:Y:S01]  /*1de0*/  @UP0 UMOV UR36, UR8 ;  /* 0x0000000800240c82 */ /* 0x000fe20008000000 */
[----:B-1----:R-:W-:Y:S05]  /*1df0*/  @!P0 BRA `(.L_x_33) ;  /* 0x0000000000b88947 */ /* 0x002fea0003800000 */
[----:B------:R-:W4:Y:S01]  /*1e00*/  LDC.64 R4, c[0x0][0xb18] ;  /* 0x0002c600ff047b82 */ /* 0x000f220000000a00 */
[----:B------:R-:W-:-:S07]  /*1e10*/  ISETP.NE.AND P3, PT, R72, 0x1, PT ;  /* 0x000000014800780c */ /* 0x000fce0003f65270 */
[----:B------:R-:W1:Y:S08]  /*1e20*/  LDC.64 R6, c[0x0][0xb10] ;  /* 0x0002c400ff067b82 */ /* 0x000e700000000a00 */
[----:B------:R-:W2:Y:S08]  /*1e30*/  LDC R16, c[0x0][0xb20] ;  /* 0x0002c800ff107b82 */ /* 0x000eb00000000800 */
[----:B------:R-:W3:Y:S01]  /*1e40*/  LDC R18, c[0x0][0xb0c] ;  /* 0x0002c300ff127b82 */ /* 0x000ee20000000800 */
[----:B----4-:R-:W-:Y:S01]  /*1e50*/  IMAD.HI.U32 R17, R0, R5, RZ ;  /* 0x0000000500117227 */ /* 0x010fe200078e00ff */
[----:B------:R-:W-:-:S03]  /*1e60*/  ISETP.NE.AND P0, PT, R4, 0x1, PT ;  /* 0x000000010400780c */ /* 0x000fc60003f05270 */
[----:B------:R-:W-:-:S03]  /*1e70*/  IMAD.HI.U32 R5, R8, R5, RZ ;  /* 0x0000000508057227 */ /* 0x000fc600078e00ff */
[----:B------:R-:W4:Y:S01]  /*1e80*/  LDC.64 R2, c[0x0][0xb28] ;  /* 0x0002ca00ff027b82 */ /* 0x000f220000000a00 */
[----:B-1----:R-:W-:-:S04]  /*1e90*/  IMAD.HI.U32 R20, R9, R6, RZ ;  /* 0x0000000609147227 */ /* 0x002fc800078e00ff */
[----:B------:R-:W-:Y:S01]  /*1ea0*/  IMAD.HI.U32 R22, R11, R6, RZ ;  /* 0x000000060b167227 */ /* 0x000fe200078e00ff */
[----:B------:R-:W-:Y:S02]  /*1eb0*/  SHF.R.U32.HI R20, RZ, R7, R20 ;  /* 0x00000007ff147219 */ /* 0x000fe40000011614 */
[-C--:B--2---:R-:W-:Y:S02]  /*1ec0*/  SHF.R.U32.HI R17, RZ, R16.reuse, R17 ;  /* 0x00000010ff117219 */ /* 0x084fe40000011611 */
[----:B------:R-:W-:Y:S02]  /*1ed0*/  SHF.R.U32.HI R5, RZ, R16, R5 ;  /* 0x00000010ff057219 */ /* 0x000fe40000011605 */
[----:B------:R-:W-:Y:S02]  /*1ee0*/  SEL R17, R0, R17, !P0 ;  /* 0x0000001100117207 */ /* 0x000fe40004000000 */
[----:B------:R-:W-:Y:S02]  /*1ef0*/  SHF.R.U32.HI R22, RZ, R7, R22 ;  /* 0x00000007ff167219 */ /* 0x000fe40000011616 */
[----:B---3--:R-:W-:-:S02]  /*1f00*/  ISETP.NE.AND P1, PT, R18, 0x1, PT ;  /* 0x000000011200780c */ /* 0x008fc40003f25270 */
[----:B------:R-:W-:Y:S02]  /*1f10*/  SEL R5, R8, R5, !P0 ;  /* 0x0000000508057207 */ /* 0x000fe40004000000 */
[----:B------:R-:W-:Y:S02]  /*1f20*/  SEL R19, R9, R20, !P1 ;  /* 0x0000001409137207 */ /* 0x000fe40004800000 */
[----:B------:R-:W-:Y:S01]  /*1f30*/  SEL R7, R11, R22, !P1 ;  /* 0x000000160b077207 */ /* 0x000fe20004800000 */
[----:B----4-:R-:W-:-:S04]  /*1f40*/  IMAD.HI.U32 R20, R17, R2, RZ ;  /* 0x0000000211147227 */ /* 0x010fc800078e00ff */
[----:B------:R-:W-:Y:S01]  /*1f50*/  IMAD.HI.U32 R6, R19, R2, RZ ;  /* 0x0000000213067227 */ /* 0x000fe200078e00ff */
[----:B------:R-:W-:-:S04]  /*1f60*/  @P3 SHF.R.U32.HI R17, RZ, R3, R20 ;  /* 0x00000003ff113219 */ /* 0x000fc80000011614 */
[----:B------:R-:W-:Y:S01]  /*1f70*/  @P3 SHF.R.U32.HI R19, RZ, R3, R6 ;  /* 0x00000003ff133219 */ /* 0x000fe20000011606 */
[----:B------:R-:W-:-:S04]  /*1f80*/  IMAD R17, R72, R17, RZ ;  /* 0x0000001148117224 */ /* 0x000fc800078e02ff */
[----:B------:R-:W-:Y:S01]  /*1f90*/  IMAD R6, R72, R19, RZ ;  /* 0x0000001348067224 */ /* 0x000fe200078e02ff */
[C---:B------:R-:W-:Y:S02]  /*1fa0*/  ISETP.GE.AND P0, PT, R5.reuse, R17, PT ;  /* 0x000000110500720c */ /* 0x040fe40003f06270 */
[----:B------:R-:W-:Y:S02]  /*1fb0*/  IADD3 R17, PT, PT, -R5, RZ, RZ ;  /* 0x000000ff05117210 */ /* 0x000fe40007ffe1ff */
[----:B------:R-:W-:Y:S01]  /*1fc0*/  ISETP.GE.OR P0, PT, R7, R6, P0 ;  /* 0x000000060700720c */ /* 0x000fe20000706670 */
[----:B------:R-:W-:-:S04]  /*1fd0*/  IMAD.HI.U32 R6, R5, R2, RZ ;  /* 0x0000000205067227 */ /* 0x000fc800078e00ff */
[----:B------:R-:W-:Y:S01]  /*1fe0*/  IMAD R8, R4, R17, R8 ;  /* 0x0000001104087224 */ /* 0x000fe200078e0208 */
[----:B------:R-:W-:-:S04]  /*1ff0*/  SHF.R.U32.HI R6, RZ, R3, R6 ;  /* 0x00000003ff067219 */ /* 0x000fc80000011606 */
[----:B------:R-:W-:-:S03]  /*2000*/  SEL R6, R5, R6, !P3 ;  /* 0x0000000605067207 */ /* 0x000fc60005800000 */
[----:B------:R-:W-:-:S04]  /*2010*/  @!P0 IMAD.HI.U32 R16, R7, R2, RZ ;  /* 0x0000000207108227 */ /* 0x000fc800078e00ff */
[----:B------:R-:W-:Y:S01]  /*2020*/  IMAD.MOV R2, RZ, RZ, -R6 ;  /* 0x000000ffff027224 */ /* 0x000fe200078e0a06 */
[----:B------:R-:W-:-:S03]  /*2030*/  @!P0 SHF.R.U32.HI R16, RZ, R3, R16 ;  /* 0x00000003ff108219 */ /* 0x000fc60000011610 */
[----:B------:R-:W-:Y:S01]  /*2040*/  IMAD R2, R72, R2, R5 ;  /* 0x0000000248027224 */ /* 0x000fe200078e0205 */
        /* <DEDUP_REMOVED lines=9> */
.L_x_33:
[----:B------:R-:W1:Y:S02]  /*20e0*/  LDCU UR8, c[0x0][0xb30] ;  /* 0x00016600ff0877ac */ /* 0x000e640008000800 */
[----:B-1----:R-:W-:-:S09]  /*20f0*/  UISETP.NE.AND UP0, UPT, UR8, 0x1, UPT ;  /* 0x000000010800788c */ /* 0x002fd2000bf05270 */
[----:B------:R-:W-:Y:S05]  /*2100*/  BRA.U UP0, `(.L_x_34) ;  /* 0x0000000100407547 */ /* 0x000fea000b800000 */
[----:B------:R-:W1:Y:S08]  /*2110*/  LDC.64 R4, c[0x0][0xb10] ;  /* 0x0002c400ff047b82 */ /* 0x000e700000000a00 */
[----:B------:R-:W2:Y:S08]  /*2120*/  LDC.64 R2, c[0x0][0xb18] ;  /* 0x0002c600ff027b82 */ /* 0x000eb00000000a00 */
[----:B------:R-:W3:Y:S08]  /*2130*/  LDC R6, c[0x0][0xb20] ;  /* 0x0002c800ff067b82 */ /* 0x000ef00000000800 */
[----:B------:R-:W4:Y:S01]  /*2140*/  LDC R16, c[0x0][0xb0c] ;  /* 0x0002c300ff107b82 */ /* 0x000f220000000800 */
[----:B-1----:R-:W-:-:S05]  /*2150*/  IMAD.HI.U32 R4, R11, R4, RZ ;  /* 0x000000040b047227 */ /* 0x002fca00078e00ff */
[----:B------:R-:W-:Y:S01]  /*2160*/  SHF.R.U32.HI R4, RZ, R5, R4 ;  /* 0x00000005ff047219 */ /* 0x000fe20000011604 */
[----:B--2---:R-:W-:Y:S01]  /*2170*/  IMAD.HI.U32 R3, R8, R3, RZ ;  /* 0x0000000308037227 */ /* 0x004fe200078e00ff */
[----:B------:R-:W-:-:S04]  /*2180*/  ISETP.NE.AND P0, PT, R2, 0x1, PT ;  /* 0x000000010200780c */ /* 0x000fc80003f05270 */
[----:B---3--:R-:W-:-:S04]  /*2190*/  SHF.R.U32.HI R3, RZ, R6, R3 ;  /* 0x00000006ff037219 */ /* 0x008fc80000011603 */
[----:B------:R-:W-:Y:S02]  /*21a0*/  SEL R3, R8, R3, !P0 ;  /* 0x0000000308037207 */ /* 0x000fe40004000000 */
[----:B----4-:R-:W-:-:S04]  /*21b0*/  ISETP.NE.AND P1, PT, R16, 0x1, PT ;  /* 0x000000011000780c */ /* 0x010fc80003f25270 */
[----:B------:R-:W-:-:S05]  /*21c0*/  SEL R4, R11, R4, !P1 ;  /* 0x000000040b047207 */ /* 0x000fca0004800000 */
[----:B------:R-:W-:Y:S02]  /*21d0*/  IMAD.IADD R5, R3, 0x1, -R4 ;  /* 0x0000000103057824 */ /* 0x000fe400078e0a04 */
[----:B------:R-:W-:Y:S02]  /*21e0*/  IMAD.IADD R3, R4, 0x1, -R3 ;  /* 0x0000000104037824 */ /* 0x000fe400078e0a03 */
[----:B------:R-:W-:Y:S02]  /*21f0*/  IMAD R11, R5, R16, R11 ;  /* 0x00000010050b7224 */ /* 0x000fe400078e020b */
[----:B------:R-:W-:-:S07]  /*2200*/  IMAD R8, R3, R2, R8 ;  /* 0x0000000203087224 */ /* 0x000fce00078e0208 */
.L_x_34:
[----:B------:R-:W-:Y:S01]  /*2210*/  VIADD R14, R14, 0x1 ;  /* 0x000000010e0e7836 */ /* 0x000fe20000000000 */
[----:B------:R-:W-:Y:S01]  /*2220*/  PLOP3.LUT P1, PT, PT, PT, PT, 0x80, 0x8 ;  /* 0x000000000008781c */ /* 0x000fe20003f2f070 */
[----:B------:R-:W-:Y:S02]  /*2230*/  IMAD.IADD R21, R11, 0x1, R170 ;  /* 0x000000010b157824 */ /* 0x000fe400078e02aa */
[----:B------:R-:W-:Y:S01]  /*2240*/  IMAD.IADD R20, R8, 0x1, R147 ;  /* 0x0000000108147824 */ /* 0x000fe200078e0293 */
[----:B------:R-:W-:-:S04]  /*2250*/  ISETP.NE.AND P0, PT, R14, 0x2, PT ;  /* 0x000000020e00780c */ /* 0x000fc80003f05270 */
[----:B------:R-:W-:Y:S02]  /*2260*/  SEL R2, RZ, 0x1, P0 ;  /* 0x00000001ff027807 */ /* 0x000fe40000000000 */
[----:B------:R-:W-:Y:S02]  /*2270*/  SEL R14, R14, RZ, P0 ;  /* 0x000000ff0e0e7207 */ /* 0x000fe40000000000 */
[----:B------:R-:W-:Y:S01]  /*2280*/  LOP3.LUT R13, R13, R2, RZ, 0x3c, !PT ;  /* 0x000000020d0d7212 */ /* 0x000fe200078e3cff */
[----:B------:R-:W-:Y:S06]  /*2290*/  @P2 BRA `(.L_x_35) ;  /* 0xfffffff000a02947 */ /* 0x000fec000383ffff */
[----:B------:R-:W-:Y:S01]  /*22a0*/  UIADD3 UR4, UPT, UPT, UR4, 0x28, URZ ;  /* 0x0000002804047890 */ /* 0x000fe2000fffe0ff */
[----:B------:R-:W-:-:S03]  /*22b0*/  SHF.L.U32 R3, R15, 0x1f, RZ ;  /* 0x0000001f0f037819 */ /* 0x000fc600000006ff */
[----:B------:R-:W-:-:S09]  /*22c0*/  ULEA UR5, UR6, UR4, 0x3 ;  /* 0x0000000406057291 */ /* 0x000fd2000f8e18ff */
[----:B------:R-:W1:Y:S02]  /*22d0*/  SYNCS.PHASECHK.TRANS64.TRYWAIT P0, [UR5], R3 ;  /* 0x00000003ff0075a7 */ /* 0x000e640008001105 */
[----:B-1----:R-:W-:Y:S05]  /*22e0*/  @!P0 BRA `(.L_x_36) ;  /* 0x0000006000448947 */ /* 0x002fea0003800000 */
.L_x_112:
[----:B------:R-:W-:-:S04]  /*22f0*/  UIADD3 UR6, UPT, UPT, UR6, 0x1, URZ ;  /* 0x0000000106067890 */ /* 0x000fc8000fffe0ff */
[----:B------:R-:W-:-:S04]  /*2300*/  UISETP.NE.AND UP0, UPT, UR6, 0x5, UPT ;  /* 0x000000050600788c */ /* 0x000fc8000bf05270 */
[----:B------:R-:W-:Y:S02]  /*2310*/  USEL UR7, URZ, 0x1, UP0 ;  /* 0x00000001ff077887 */ /* 0x000fe40008000000 */
[----:B------:R-:W-:-:S04]  /*2320*/  USEL UR6, UR6, URZ, UP0 ;  /* 0x000000ff06067287 */ /* 0x000fc80008000000 */
[----:B------:R-:W-:Y:S01]  /*2330*/  ULEA UR5, UR6, UR4, 0x3 ;  /* 0x0000000406057291 */ /* 0x000fe2000f8e18ff */
[----:B------:R-:W-:-:S04]  /*2340*/  LOP3.LUT R2, R15, UR7, RZ, 0x3c, !PT ;  /* 0x000000070f027c12 */ /* 0x000fc8000f8e3cff */
[----:B-1----:R-:W-:-:S04]  /*2350*/  SHF.L.U32 R3, R2, 0x1f, RZ ;  /* 0x0000001f02037819 */ /* 0x002fc800000006ff */
[----:B------:R-:W1:Y:S02]  /*2360*/  SYNCS.PHASECHK.TRANS64.TRYWAIT P0, [UR5], R3 ;  /* 0x00000003ff0075a7 */ /* 0x000e640008001105 */
[----:B-1----:R-:W-:Y:S05]  /*2370*/  @!P0 BRA `(.L_x_37) ;  /* 0x0000006000388947 */ /* 0x002fea0003800000 */
.L_x_114:
        /* <DEDUP_REMOVED lines=9> */
.L_x_116:
        /* <DEDUP_REMOVED lines=9> */
.L_x_118:
[----:B------:R-:W-:-:S04]  /*24a0*/  UIADD3 UR6, UPT, UPT, UR6, 0x1, URZ ;  /* 0x0000000106067890 */ /* 0x000fc8000fffe0ff */
[----:B------:R-:W-:-:S04]  /*24b0*/  UISETP.NE.AND UP0, UPT, UR6, 0x5, UPT ;  /* 0x000000050600788c */ /* 0x000fc8000bf05270 */
[----:B------:R-:W-:Y:S02]  /*24c0*/  USEL UR5, URZ, 0x1, UP0 ;  /* 0x00000001ff057887 */ /* 0x000fe40008000000 */
[----:B------:R-:W-:-:S04]  /*24d0*/  USEL UR6, UR6, URZ, UP0 ;  /* 0x000000ff06067287 */ /* 0x000fc80008000000 */
[----:B------:R-:W-:Y:S01]  /*24e0*/  ULEA UR6, UR6, UR4, 0x3 ;  /* 0x0000000406067291 */ /* 0x000fe2000f8e18ff */
[----:B-1----:R-:W-:-:S04]  /*24f0*/  LOP3.LUT R3, R2, UR5, RZ, 0x3c, !PT ;  /* 0x0000000502037c12 */ /* 0x002fc8000f8e3cff */
[----:B------:R-:W-:Y:S01]  /*2500*/  SHF.L.U32 R3, R3, 0x1f, RZ ;  /* 0x0000001f03037819 */ /* 0x000fe200000006ff */
[----:B----4-:R-:W-:-:S07]  /*2510*/  IMAD.U32 R0, RZ, RZ, UR6 ;  /* 0x00000006ff007e24 */ /* 0x010fce000f8e00ff */
.L_x_40:
[----:B-1----:R1:W2:Y:S02]  /*2520*/  SYNCS.PHASECHK.TRANS64.TRYWAIT P0, [R0+URZ], R3 ;  /* 0x00000003000075a7 */ /* 0x0022a400080011ff */
[----:B--2---:R-:W-:Y:S05]  /*2530*/  @!P0 NANOSLEEP.SYNCS 0x989680 ;  /* 0x009896800000895d */ /* 0x004fea0003900000 */
[----:B------:R-:W2:Y:S02]  /*2540*/  @!P0 SYNCS.PHASECHK.TRANS64 P0, [R0+URZ], R3 ;  /* 0x00000003000085a7 */ /* 0x000ea400080010ff */
[----:B--2---:R-:W-:Y:S05]  /*2550*/  @P0 EXIT ;  /* 0x000000000000094d */ /* 0x004fea0003800000 */
[----:B------:R-:W-:Y:S05]  /*2560*/  BRA `(.L_x_40) ;  /* 0xfffffffc00ec7947 */ /* 0x000fea000383ffff */
.L_x_17:
[----:B------:R-:W-:-:S04]  /*2570*/  UISETP.NE.AND UP1, UPT, UR37, URZ, UPT ;  /* 0x000000ff2500728c */ /* 0x000fc8000bf25270 */
[----:B------:R-:W-:-:S09]  /*2580*/  UISETP.NE.OR UP1, UPT, UR8, 0x1, UP1 ;  /* 0x000000010800788c */ /* 0x000fd20008f25670 */
[----:B------:R-:W-:Y:S05]  /*2590*/  BRA.U UP1, `(.L_x_41) ;  /* 0x0000000501487547 */ /* 0x000fea000b800000 */
[----:B------:R-:W-:Y:S01]  /*25a0*/  ISETP.NE.AND P2, PT, R2, RZ, PT ;  /* 0x000000ff0200720c */ /* 0x000fe20003f45270 */
[----:B------:R-:W-:Y:S01]  /*25b0*/  IMAD.MOV.U32 R12, RZ, RZ, 0x1 ;  /* 0x00000001ff0c7424 */ /* 0x000fe200078e00ff */
[----:B------:R-:W-:Y:S02]  /*25c0*/  CS2R R10, SRZ ;  /* 0x00000000000a7805 */ /* 0x000fe4000001ff00 */
[----:B------:R-:W-:Y:S01]  /*25d0*/  CS2R R8, SRZ ;  /* 0x0000000000087805 */ /* 0x000fe2000001ff00 */
[----:B------:R-:W-:Y:S01]  /*25e0*/  UMOV UR4, 0x400 ;  /* 0x0000040000047882 */ /* 0x000fe20000000000 */
[----:B------:R-:W-:Y:S01]  /*25f0*/  UMOV UR6, URZ ;  /* 0x000000ff00067c82 */ /* 0x000fe20008000000 */
[----:B------:R-:W-:-:S12]  /*2600*/  ULEA UR37, UR37, UR4, 0x18 ;  /* 0x0000000425257291 */ /* 0x000fd8000f8ec0ff */
.L_x_45:
[----:B------:R-:W-:Y:S02]  /*2610*/  LEA R0, R8, UR37, 0x3 ;  /* 0x0000002508007c11 */ /* 0x000fe4000f8e18ff */
[----:B------:R-:W-:-:S03]  /*2620*/  SHF.L.U32 R5, R9, 0x1f, RZ ;  /* 0x0000001f09057819 */ /* 0x000fc600000006ff */
[----:B------:R-:W-:Y:S01]  /*2630*/  VIADD R4, R0, 0xf0 ;  /* 0x000000f000047836 */ /* 0x000fe20000000000 */
[----:B------:R-:W1:Y:S02]  /*2640*/  SYNCS.PHASECHK.TRANS64.TRYWAIT P0, [R0+URZ+0xe0], R5 ;  /* 0x0000e005000075a7 */ /* 0x000e6400080011ff */
[----:B-1----:R-:W-:Y:S05]  /*2650*/  @!P0 BRA `(.L_x_42) ;  /* 0x0000005c00c88947 */ /* 0x002fea0003800000 */
.L_x_119:
[----:B------:R-:W-:Y:S01]  /*2660*/  ULEA UR5, UR6, UR37, 0x3 ;  /* 0x0000002506057291 */ /* 0x000fe2000f8e18ff */
[----:B------:R-:W-:Y:S02]  /*2670*/  PRMT R4, RZ, 0x654, R4 ;  /* 0x00000654ff047816 */ /* 0x000fe40000000004 */
[----:B-1----:R-:W-:Y:S01]  /*2680*/  SHF.L.U32 R5, R12, 0x1f, RZ ;  /* 0x0000001f0c057819 */ /* 0x002fe200000006ff */
[----:B------:R-:W-:Y:S01]  /*2690*/  UIADD3 UR4, UPT, UPT, UR5, 0x80, URZ ;  /* 0x0000008005047890 */ /* 0x000fe2000fffe0ff */
[----:B------:R1:W-:Y:S05]  /*26a0*/  SYNCS.ARRIVE.TRANS64.RED.A1T0 RZ, [R4+URZ], RZ ;  /* 0x000000ff04ff79a7 */ /* 0x0003ea00081004ff */
[----:B------:R-:W-:Y:S01]  /*26b0*/  IMAD.U32 R7, RZ, RZ, UR4 ;  /* 0x00000004ff077e24 */ /* 0x000fe2000f8e00ff */
[----:B------:R-:W2:Y:S04]  /*26c0*/  SYNCS.PHASECHK.TRANS64.TRYWAIT P0, [UR5+0x90], R5 ;  /* 0x00009005ff0075a7 */ /* 0x000ea80008001105 */
[----:B------:R-:W-:Y:S01]  /*26d0*/  PRMT R6, R2, 0x654, R7 ;  /* 0x0000065402067816 */ /* 0x000fe20000000007 */
[----:B-1----:R-:W-:Y:S01]  /*26e0*/  @!P2 IMAD.MOV.U32 R4, RZ, RZ, 0x10 ;  /* 0x00000010ff04a424 */ /* 0x002fe200078e00ff */
[----:B--2---:R-:W-:Y:S06]  /*26f0*/  @!P0 BRA `(.L_x_43) ;  /* 0x0000005c00b48947 */ /* 0x004fec0003800000 */
.L_x_121:
[----:B------:R-:W-:Y:S01]  /*2700*/  ULEA UR4, UR6, UR37, 0x4 ;  /* 0x0000002506047291 */ /* 0x000fe2000f8e20ff */
[----:B------:R-:W-:Y:S01]  /*2710*/  SEL R3, R6, R3, !P2 ;  /* 0x0000000306037207 */ /* 0x000fe20005000000 */
[----:B------:R-:W-:Y:S01]  /*2720*/  UIADD3 UR5, UPT, UPT, UR5, 0x80, URZ ;  /* 0x0000008005057890 */ /* 0x000fe2000fffe0ff */
[----:B-1----:R-:W-:Y:S01]  /*2730*/  LEA R0, R11, UR37, 0x3 ;  /* 0x000000250b007c11 */ /* 0x002fe2000f8e18ff */
[----:B------:R-:W-:Y:S01]  /*2740*/  UIADD3 UR4, UPT, UPT, UR4, 0x110, URZ ;  /* 0x0000011004047890 */ /* 0x000fe2000fffe0ff */
[----:B------:R-:W-:Y:S01]  /*2750*/  SHF.L.U32 R5, R10, 0x1f, RZ ;  /* 0x0000001f0a057819 */ /* 0x000fe200000006ff */
[----:B------:R1:W-:Y:S01]  /*2760*/  @!P2 SYNCS.ARRIVE.TRANS64.RED RZ, [R3+URZ], R4 ;  /* 0x0000000403ffa9a7 */ /* 0x0003e200080004ff */
[----:B------:R-:W-:Y:S01]  /*2770*/  UIADD3 UR6, UPT, UPT, UR6, 0x1, URZ ;  /* 0x0000000106067890 */ /* 0x000fe2000fffe0ff */
[----:B------:R-:W-:-:S03]  /*2780*/  VIADD R8, R8, 0x1 ;  /* 0x0000000108087836 */ /* 0x000fc60000000000 */
[----:B------:R-:W-:Y:S02]  /*2790*/  UISETP.NE.AND UP0, UPT, UR6, 0x2, UPT ;  /* 0x000000020600788c */ /* 0x000fe4000bf05270 */
[----:B------:R-:W-:Y:S06]  /*27a0*/  UGETNEXTWORKID.BROADCAST [UR4], [UR5] ;  /* 0x00000000040073ca */ /* 0x000fec0008000100 */
[----:B------:R-:W-:Y:S01]  /*27b0*/  USEL UR4, URZ, 0x1, UP0 ;  /* 0x00000001ff047887 */ /* 0x000fe20008000000 */
[----:B------:R-:W-:Y:S01]  /*27c0*/  ISETP.NE.AND P0, PT, R8, 0x2, PT ;  /* 0x000000020800780c */ /* 0x000fe20003f05270 */
[----:B------:R-:W-:Y:S01]  /*27d0*/  USEL UR6, UR6, URZ, UP0 ;  /* 0x000000ff06067287 */ /* 0x000fe20008000000 */
[----:B------:R-:W2:Y:S03]  /*27e0*/  SYNCS.PHASECHK.TRANS64.TRYWAIT P1, [R0+URZ+0x80], R5 ;  /* 0x00008005000075a7 */ /* 0x000ea600080211ff */
[----:B------:R-:W-:Y:S01]  /*27f0*/  LOP3.LUT R12, R12, UR4, RZ, 0x3c, !PT ;  /* 0x000000040c0c7c12 */ /* 0x000fe2000f8e3cff */
[----:B-12---:R-:W-:Y:S07]  /*2800*/  @!P1 BRA `(.L_x_44) ;  /* 0x0000005c00889947 */ /* 0x006fee0003800000 */
.L_x_122:
[C---:B------:R-:W-:Y:S01]  /*2810*/  LEA R4, R11.reuse, UR37, 0x4 ;  /* 0x000000250b047c11 */ /* 0x040fe2000f8e20ff */
[----:B-1----:R-:W-:Y:S01]  /*2820*/  VIADD R0, R0, 0x90 ;  /* 0x0000009000007836 */ /* 0x002fe20000000000 */
[----:B------:R-:W-:Y:S01]  /*2830*/  SEL R8, R8, RZ, P0 ;  /* 0x000000ff08087207 */ /* 0x000fe20000000000 */
[----:B------:R-:W-:-:S03]  /*2840*/  VIADD R11, R11, 0x1 ;  /* 0x000000010b0b7836 */ /* 0x000fc60000000000 */
[----:B------:R-:W1:Y:S01]  /*2850*/  LDS.128 R4, [R4+0x110] ;  /* 0x0001100004047984 */ /* 0x000e620000000c00 */
[----:B------:R-:W-:Y:S02]  /*2860*/  PRMT R0, RZ, 0x654, R0 ;  /* 0x00000654ff007816 */ /* 0x000fe40000000000 */
[C---:B------:R-:W-:Y:S01]  /*2870*/  ISETP.NE.AND P1, PT, R11.reuse, 0x2, PT ;  /* 0x000000020b00780c */ /* 0x040fe20003f25270 */
[----:B------:R-:W-:Y:S01]  /*2880*/  @!PT LDS RZ, [RZ] ;  /* 0x00000000fffff984 */ /* 0x000fe20000000800 */
[----:B------:R-:W-:Y:S01]  /*2890*/  @!PT LDS RZ, [RZ] ;  /* 0x00000000fffff984 */ /* 0x000fe20000000800 */
[----:B------:R-:W-:Y:S01]  /*28a0*/  @!PT LDS RZ, [RZ] ;  /* 0x00000000fffff984 */ /* 0x000fe20000000800 */
[----:B------:R-:W-:Y:S01]  /*28b0*/  @!PT LDS RZ, [RZ] ;  /* 0x00000000fffff984 */ /* 0x000fe20000000800 */
[----:B------:R2:W-:Y:S06]  /*28c0*/  MEMBAR.ALL.CTA ;  /* 0x0000000000007992 */ /* 0x0005ec0000008000 */
[----:B--2---:R-:W2:Y:S01]  /*28d0*/  FENCE.VIEW.ASYNC.S ;  /* 0x00000000000073c6 */ /* 0x004ea20000000000 */
[----:B------:R-:W-:Y:S01]  /*28e0*/  SEL R11, R11, RZ, P1 ;  /* 0x000000ff0b0b7207 */ /* 0x000fe20000800000 */
[----:B--2---:R2:W-:Y:S01]  /*28f0*/  SYNCS.ARRIVE.TRANS64.RED.A1T0 RZ, [R0+URZ], RZ ;  /* 0x000000ff00ff79a7 */ /* 0x0045e200081004ff */
[----:B-1----:R-:W-:-:S02]  /*2900*/  LOP3.LUT P3, RZ, R6, 0x1, RZ, 0xc0, !PT ;  /* 0x0000000106ff7812 */ /* 0x002fc4000786c0ff */
[----:B------:R-:W-:-:S04]  /*2910*/  SEL R5, RZ, 0x1, P1 ;  /* 0x00000001ff057807 */ /* 0x000fc80000800000 */
[----:B------:R-:W-:Y:S02]  /*2920*/  LOP3.LUT R10, R10, R5, RZ, 0x3c, !PT ;  /* 0x000000050a0a7212 */ /* 0x000fe400078e3cff */
[----:B--2---:R-:W-:-:S04]  /*2930*/  SEL R0, RZ, 0x1, P0 ;  /* 0x00000001ff007807 */ /* 0x004fc80000000000 */
[----:B------:R-:W-:Y:S01]  /*2940*/  LOP3.LUT R9, R9, R0, RZ, 0x3c, !PT ;  /* 0x0000000009097212 */ /* 0x000fe200078e3cff */
[----:B------:R-:W-:Y:S06]  /*2950*/  @P3 BRA `(.L_x_45) ;  /* 0xfffffffc002c3947 */ /* 0x000fec000383ffff */
[----:B------:R-:W-:Y:S01]  /*2960*/  ULEA UR5, UR6, UR37, 0x3 ;  /* 0x0000002506057291 */ /* 0x000fe2000f8e18ff */
[----:B------:R-:W-:-:S08]  /*2970*/  SHF.L.U32 R3, R12, 0x1f, RZ ;  /* 0x0000001f0c037819 */ /* 0x000fd000000006ff */
[----:B------:R-:W1:Y:S02]  /*2980*/  SYNCS.PHASECHK.TRANS64 P0, [UR5+0x90], R3 ;  /* 0x00009003ff0075a7 */ /* 0x000e640008001005 */
[----:B-1----:R-:W-:Y:S05]  /*2990*/  @P0 BRA `(.L_x_46) ;  /* 0x0000000000080947 */ /* 0x002fea0003800000 */
[----:B------:R-:W1:Y:S02]  /*29a0*/  SYNCS.PHASECHK.TRANS64.TRYWAIT P0, [UR5+0x90], R3 ;  /* 0x00009003ff0075a7 */ /* 0x000e640008001105 */
[----:B-1----:R-:W-:Y:S05]  /*29b0*/  @!P0 BRA `(.L_x_47) ;  /* 0x0000005c00308947 */ /* 0x002fea0003800000 */
.L_x_46:
[----:B------:R-:W-:-:S04]  /*29c0*/  UIADD3 UR4, UPT, UPT, UR6, 0x1, URZ ;  /* 0x0000000106047890 */ /* 0x000fc8000fffe0ff */
[----:B------:R-:W-:-:S04]  /*29d0*/  UISETP.NE.AND UP0, UPT, UR4, 0x2, UPT ;  /* 0x000000020400788c */ /* 0x000fc8000bf05270 */
[----:B------:R-:W-:Y:S02]  /*29e0*/  USEL UR7, URZ, 0x1, UP0 ;  /* 0x00000001ff077887 */ /* 0x000fe40008000000 */
[----:B------:R-:W-:-:S04]  /*29f0*/  USEL UR4, UR4, URZ, UP0 ;  /* 0x000000ff04047287 */ /* 0x000fc80008000000 */
[----:B------:R-:W-:Y:S01]  /*2a00*/  ULEA UR4, UR4, UR37, 0x3 ;  /* 0x0000002504047291 */ /* 0x000fe2000f8e18ff */
[----:B-1----:R-:W-:-:S04]  /*2a10*/  LOP3.LUT R3, R12, UR7, RZ, 0x3c, !PT ;  /* 0x000000070c037c12 */ /* 0x002fc8000f8e3cff */
[----:B------:R-:W-:-:S04]  /*2a20*/  SHF.L.U32 R0, R3, 0x1f, RZ ;  /* 0x0000001f03007819 */ /* 0x000fc800000006ff */
[----:B------:R-:W1:Y:S02]  /*2a30*/  SYNCS.PHASECHK.TRANS64 P0, [UR4+0x90], R0 ;  /* 0x00009000ff0075a7 */ /* 0x000e640008001004 */
[----:B-1----:R-:W-:Y:S05]  /*2a40*/  @P0 EXIT ;  /* 0x000000000000094d */ /* 0x002fea0003800000 */
[----:B------:R-:W-:Y:S02]  /*2a50*/  SHF.L.U32 R3, R3, 0x1f, RZ ;  /* 0x0000001f03037819 */ /* 0x000fe400000006ff */
[----:B------:R-:W-:-:S07]  /*2a60*/  MOV R0, UR4 ;  /* 0x0000000400007c02 */ /* 0x000fce0008000f00 */
.L_x_48:
[----:B-1----:R1:W2:Y:S02]  /*2a70*/  SYNCS.PHASECHK.TRANS64.TRYWAIT P0, [R0+URZ+0x90], R3 ;  /* 0x00009003000075a7 */ /* 0x0022a400080011ff */
[----:B--2---:R-:W-:Y:S05]  /*2a80*/  @!P0 NANOSLEEP.SYNCS 0x989680 ;  /* 0x009896800000895d */ /* 0x004fea0003900000 */
[----:B------:R-:W2:Y:S02]  /*2a90*/  @!P0 SYNCS.PHASECHK.TRANS64 P0, [R0+URZ+0x90], R3 ;  /* 0x00009003000085a7 */ /* 0x000ea400080010ff */
[----:B--2---:R-:W-:Y:S05]  /*2aa0*/  @P0 EXIT ;  /* 0x000000000000094d */ /* 0x004fea0003800000 */
[----:B------:R-:W-:Y:S05]  /*2ab0*/  BRA `(.L_x_48) ;  /* 0xfffffffc00ec7947 */ /* 0x000fea000383ffff */
.L_x_41:
[----:B------:R-:W-:-:S09]  /*2ac0*/  UISETP.NE.AND UP1, UPT, UR8, URZ, UPT ;  /* 0x000000ff0800728c */ /* 0x000fd2000bf25270 */
[----:B------:R-:W-:Y:S05]  /*2ad0*/  BRA.U UP1, `(.L_x_49) ;  /* 0x0000000d01b47547 */ /* 0x000fea000b800000 */
[----:B------:R-:W-:Y:S01]  /*2ae0*/  UMOV UR4, 0x40 ;  /* 0x0000004000047882 */ /* 0x000fe20000000000 */
[----:B------:R-:W-:Y:S01]  /*2af0*/  NOP ;  /* 0x0000000000007918 */ /* 0x000fe20000000000 */
[----:B------:R-:W-:Y:S01]  /*2b00*/  ULEA UR4, UR37, UR4, 0x18 ;  /* 0x0000000425047291 */ /* 0x000fe2000f8ec0ff */
[----:B------:R-:W-:Y:S02]  /*2b10*/  UMOV UR5, 0x400 ;  /* 0x0000040000057882 */ /* 0x000fe40000000000 */
[----:B------:R-:W-:-:S06]  /*2b20*/  ULEA UR37, UR37, UR5, 0x18 ;  /* 0x0000000525257291 */ /* 0x000fcc000f8ec0ff */
[----:B------:R-:W1:Y:S02]  /*2b30*/  LDS.U8 R0, [UR4+0x1c] ;  /* 0x00001c04ff007984 */ /* 0x000e640008000000 */
[----:B-1----:R-:W-:-:S13]  /*2b40*/  ISETP.NE.AND P0, PT, R0, RZ, PT ;  /* 0x000000ff0000720c */ /* 0x002fda0003f05270 */
[----:B------:R-:W-:Y:S05]  /*2b50*/  @P0 BRA `(.L_x_50) ;  /* 0x0000000000580947 */ /* 0x000fea0003800000 */
[----:B------:R-:W-:-:S13]  /*2b60*/  ELECT P0, URZ, PT ;  /* 0x0000000000ff782f */ /* 0x000fda0003800000 */
[----:B------:R-:W-:Y:S05]  /*2b70*/  @!P0 BRA `(.L_x_51) ;  /* 0x0000000000608947 */ /* 0x000fea0003800000 */
[----:B------:R-:W-:Y:S01]  /*2b80*/  UMOV UR5, 0x10 ;  /* 0x0000001000057882 */ /* 0x000fe20000000000 */
[----:B------:R-:W-:Y:S01]  /*2b90*/  HFMA2 R0, -RZ, RZ, 0, 5.9604644775390625e-08 ;  /* 0x00000001ff007431 */ /* 0x000fe200000001ff */
[----:B------:R-:W-:-:S03]  /*2ba0*/  MOV R2, 0xffff ;  /* 0x0000ffff00027802 */ /* 0x000fc60000000f00 */
[----:B------:R-:W-:Y:S04]  /*2bb0*/  DEPBAR.LE SB1, 0x36 ;  /* 0x00009d800000791a */ /* 0x000fe80000000000 */
[----:B------:R-:W1:Y:S02]  /*2bc0*/  UTCATOMSWS.FIND_AND_SET.ALIGN UP0, UR5, UR5 ;  /* 0x00000005000575e3 */ /* 0x000e640008000800 */
[----:B-1----:R-:W-:Y:S01]  /*2bd0*/  MOV R3, UR5 ;  /* 0x0000000500037c02 */ /* 0x002fe20008000f00 */
[----:B------:R-:W-:Y:S06]  /*2be0*/  BRA.U UP0, `(.L_x_52) ;  /* 0x0000000100187547 */ /* 0x000fec000b800000 */
.L_x_53:
[----:B------:R-:W-:Y:S05]  /*2bf0*/  NANOSLEEP 0x64 ;  /* 0x000000640000795d */ /* 0x000fea0003800000 */
[----:B------:R-:W-:-:S05]  /*2c00*/  UMOV UR5, 0x10 ;  /* 0x0000001000057882 */ /* 0x000fca0000000000 */
[----:B------:R-:W-:Y:S04]  /*2c10*/  DEPBAR.LE SB1, 0x36 ;  /* 0x00009d800000791a */ /* 0x000fe80000000000 */
[----:B------:R-:W1:Y:S02]  /*2c20*/  UTCATOMSWS.FIND_AND_SET.ALIGN UP0, UR5, UR5 ;  /* 0x00000005000575e3 */ /* 0x000e640008000800 */
[----:B-1----:R-:W-:Y:S01]  /*2c30*/  MOV R3, UR5 ;  /* 0x0000000500037c02 */ /* 0x002fe20008000f00 */
[----:B------:R-:W-:Y:S05]  /*2c40*/  BRA.U !UP0, `(.L_x_53) ;  /* 0xfffffffd08e87547 */ /* 0x000fea000b83ffff */
.L_x_52:
[-C--:B------:R-:W-:Y:S02]  /*2c50*/  SHF.L.U32 R2, R2, R3.reuse, RZ ;  /* 0x0000000302027219 */ /* 0x080fe400000006ff */
[----:B------:R-:W-:Y:S01]  /*2c60*/  SHF.L.U32 R0, R0, R3, RZ ;  /* 0x0000000300007219 */ /* 0x000fe200000006ff */
[----:B------:R-:W-:Y:S02]  /*2c70*/  IMAD.SHL.U32 R3, R3, 0x20, RZ ;  /* 0x0000002003037824 */ /* 0x000fe400078e00ff */
[----:B------:R1:W-:Y:S04]  /*2c80*/  ATOMS.OR RZ, [UR4+0x14], R2 ;  /* 0x00001402ffff798c */ /* 0x0003e8000b000004 */
[----:B------:R1:W-:Y:S04]  /*2c90*/  ATOMS.OR RZ, [UR4+0x18], R0 ;  /* 0x00001800ffff798c */ /* 0x0003e8000b000004 */
[----:B------:R1:W-:Y:S01]  /*2ca0*/  STS [UR37+0x130], R3 ;  /* 0x00013003ff007988 */ /* 0x0003e20008000825 */
[----:B------:R-:W-:Y:S05]  /*2cb0*/  BRA `(.L_x_51) ;  /* 0x0000000000107947 */ /* 0x000fea0003800000 */
.L_x_50:
[----:B------:R-:W-:Y:S02]  /*2cc0*/  MOV R0, 0xffffffff ;  /* 0xffffffff00007802 */ /* 0x000fe40000000f00 */
[----:B------:R-:W-:-:S03]  /*2cd0*/  MOV R2, 0x2d00 ;  /* 0x00002d0000027802 */ /* 0x000fc60000000f00 */
[----:B------:R1:W-:Y:S04]  /*2ce0*/  STS [UR37+0x130], R0 ;  /* 0x00013000ff007988 */ /* 0x0003e80008000825 */
[----:B-1-3-5:R-:W-:Y:S05]  /*2cf0*/  CALL.REL.NOINC `($__internal_1_$__cuda_sm10x_tcgen05_guardrail_trap_phase_invalid_during_alloc) ;  /* 0x0000005c00ec7944 */ /* 0x02afea0003c00000 */
.L_x_51:
[----:B------:R-:W-:Y:S05]  /*2d00*/  WARPSYNC.ALL ;  /* 0x0000000000007948 */ /* 0x000fea0003800000 */
[----:B------:R-:W2:Y:S01]  /*2d10*/  S2UR UR5, SR_CgaCtaId ;  /* 0x00000000000579c3 */ /* 0x000ea20000008800 */
[----:B------:R-:W-:Y:S01]  /*2d20*/  UMOV UR4, 0x400 ;  /* 0x0000040000047882 */ /* 0x000fe20000000000 */
[----:B------:R-:W-:-:S06]  /*2d30*/  NOP ;  /* 0x0000000000007918 */ /* 0x000fcc0000000000 */
[----:B------:R-:W-:Y:S06]  /*2d40*/  BAR.ARV 0x6, 0xa0 ;  /* 0x0182800000007b1d */ /* 0x000fec0000002000 */
[----:B------:R-:W4:Y:S01]  /*2d50*/  LDCU UR7, c[0x0][0x38c] ;  /* 0x00007180ff0777ac */ /* 0x000f220008000800 */
[----:B------:R-:W-:Y:S01]  /*2d60*/  IMAD.MOV.U32 R11, RZ, RZ, 0x1 ;  /* 0x00000001ff0b7424 */ /* 0x000fe200078e00ff */
[----:B------:R-:W-:Y:S01]  /*2d70*/  CS2R R8, SRZ ;  /* 0x0000000000087805 */ /* 0x000fe2000001ff00 */
[----:B------:R-:W-:Y:S01]  /*2d80*/  IMAD.MOV.U32 R10, RZ, RZ, RZ ;  /* 0x000000ffff0a7224 */ /* 0x000fe200078e00ff */
[----:B------:R-:W3:Y:S01]  /*2d90*/  LDCU UR6, c[0x0][0x38c] ;  /* 0x00007180ff0677ac */ /* 0x000ee20008000800 */
[----:B------:R-:W-:Y:S01]  /*2da0*/  UMOV UR15, URZ ;  /* 0x000000ff000f7c82 */ /* 0x000fe20008000000 */
[----:B------:R-:W-:Y:S01]  /*2db0*/  UMOV UR14, URZ ;  /* 0x000000ff000e7c82 */ /* 0x000fe20008000000 */
[----:B--2---:R-:W-:Y:S01]  /*2dc0*/  ULEA UR5, UR5, UR4, 0x18 ;  /* 0x0000000405057291 */ /* 0x004fe2000f8ec0ff */
[----:B------:R-:W-:Y:S01]  /*2dd0*/  UMOV UR24, 0x0 ;  /* 0x0000000000187882 */ /* 0x000fe20000000000 */
[----:B------:R-:W-:-:S02]  /*2de0*/  UMOV UR25, 0x8200490 ;  /* 0x0820049000197882 */ /* 0x000fc40000000000 */
[----:B------:R-:W-:Y:S02]  /*2df0*/  UIADD3 UR10, UPT, UPT, UR5, 0x8400, URZ ;  /* 0x00008400050a7890 */ /* 0x000fe4000fffe0ff */
[----:B------:R-:W-:Y:S02]  /*2e00*/  UIADD3 UR11, UPT, UPT, UR5, 0x1c400, URZ ;  /* 0x0001c400050b7890 */ /* 0x000fe4000fffe0ff */
[----:B----4-:R-:W-:Y:S01]  /*2e10*/  UIADD3 UR7, UPT, UPT, UR7, 0x7f, URZ ;  /* 0x0000007f07077890 */ /* 0x010fe2000fffe0ff */
[----:B-1----:R-:W1:Y:S01]  /*2e20*/  LDS R0, [UR5+0x130] ;  /* 0x00013005ff007984 */ /* 0x002e620008000800 */
[----:B------:R-:W-:Y:S02]  /*2e30*/  USHF.R.U32.HI UR10, URZ, 0x4, UR10 ;  /* 0x00000004ff0a7899 */ /* 0x000fe4000801160a */
[----:B------:R-:W-:Y:S02]  /*2e40*/  USHF.R.S32.HI UR4, URZ, 0x1f, UR7 ;  /* 0x0000001fff047899 */ /* 0x000fe40008011407 */
[----:B------:R-:W-:-:S02]  /*2e50*/  USHF.R.U32.HI UR11, URZ, 0x4, UR11 ;  /* 0x00000004ff0b7899 */ /* 0x000fc4000801160b */
[----:B------:R-:W-:Y:S02]  /*2e60*/  ULEA.HI UR4, UR4, UR7, URZ, 0x7 ;  /* 0x0000000704047291 */ /* 0x000fe4000f8f38ff */
[----:B------:R-:W-:Y:S02]  /*2e70*/  ULOP3.LUT UR10, UR10, 0x3fff, URZ, 0xc0, !UPT ;  /* 0x00003fff0a0a7892 */ /* 0x000fe4000f8ec0ff */
[----:B------:R-:W-:Y:S02]  /*2e80*/  USHF.R.S32.HI UR4, URZ, 0x7, UR4 ;  /* 0x00000007ff047899 */ /* 0x000fe40008011404 */
[----:B------:R-:W-:Y:S02]  /*2e90*/  ULOP3.LUT UR11, UR11, 0x3fff, URZ, 0xc0, !UPT ;  /* 0x00003fff0b0b7892 */ /* 0x000fe4000f8ec0ff */
[----:B------:R-:W-:Y:S01]  /*2ea0*/  UISETP.LT.AND UP0, UPT, UR4, 0x1, UPT ;  /* 0x000000010400788c */ /* 0x000fe2000bf01270 */
[----:B------:R-:W-:Y:S01]  /*2eb0*/  UMOV UR22, 0x0 ;  /* 0x0000000000167882 */ /* 0x000fe20000000000 */
[----:B------:R-:W-:-:S02]  /*2ec0*/  UMOV UR23, 0x8200490 ;  /* 0x0820049000177882 */ /* 0x000fc40000000000 */
[----:B------:R-:W-:Y:S02]  /*2ed0*/  USEL UR9, UR4, 0x1, !UP0 ;  /* 0x0000000104097887 */ /* 0x000fe4000c000000 */
[----:B------:R-:W-:Y:S02]  /*2ee0*/  ULOP3.LUT UR10, UR10, 0x10000, URZ, 0xfc, !UPT ;  /* 0x000100000a0a7892 */ /* 0x000fe4000f8efcff */
[----:B------:R-:W-:Y:S02]  /*2ef0*/  ULOP3.LUT UR11, UR11, 0x10000, URZ, 0xfc, !UPT ;  /* 0x000100000b0b7892 */ /* 0x000fe4000f8efcff */
[----:B------:R-:W-:Y:S02]  /*2f00*/  UIADD3 UR9, UPT, UPT, -UR9, URZ, URZ ;  /* 0x000000ff09097290 */ /* 0x000fe4000fffe1ff */
[----:B---3--:R-:W-:Y:S01]  /*2f10*/  UISETP.GE.AND UP3, UPT, UR6, 0x1, UPT ;  /* 0x000000010600788c */ /* 0x008fe2000bf66270 */
[----:B------:R-:W-:Y:S01]  /*2f20*/  UMOV UR20, 0x0 ;  /* 0x0000000000147882 */ /* 0x000fe20000000000 */
[----:B------:R-:W-:Y:S01]  /*2f30*/  UMOV UR21, 0x8200490 ;  /* 0x0820049000157882 */ /* 0x000fe20000000000 */
[----:B------:R-:W-:Y:S01]  /*2f40*/  UMOV UR18, 0x0 ;  /* 0x0000000000127882 */ /* 0x000fe20000000000 */
[----:B------:R-:W-:Y:S01]  /*2f50*/  UMOV UR19, 0x8200490 ;  /* 0x0820049000137882 */ /* 0x000fe20000000000 */
[----:B-1----:R-:W-:-:S15]  /*2f60*/  R2UR UR16, R0 ;  /* 0x00000000001072ca */ /* 0x002fde00000e0000 */
.L_x_60:
[----:B------:R-:W-:Y:S02]  /*2f70*/  LEA R0, R10, UR5, 0x3 ;  /* 0x000000050a007c11 */ /* 0x000fe4000f8e18ff */
[----:B------:R-:W-:Y:S02]  /*2f80*/  SHF.L.U32 R5, R9, 0x1f, RZ ;  /* 0x0000001f09057819 */ /* 0x000fe400000006ff */
[----:B------:R-:W-:Y:S01]  /*2f90*/  PLOP3.LUT P0, PT, PT, PT, UP3, 0x80, 0x8 ;  /* 0x000000000008781c */ /* 0x000fe20003f0f038 */
[----:B------:R-:W-:Y:S01]  /*2fa0*/  VIADD R3, R0, 0x90 ;  /* 0x0000009000037836 */ /* 0x000fe20000000000 */
[----:B-1----:R-:W1:Y:S02]  /*2fb0*/  SYNCS.PHASECHK.TRANS64.TRYWAIT P1, [R0+URZ+0x80], R5 ;  /* 0x00008005000075a7 */ /* 0x002e6400080211ff */
[----:B-1-3--:R-:W-:Y:S09]  /*2fc0*/  @!P1 BRA `(.L_x_54) ;  /* 0x0000005400c49947 */ /* 0x00aff20003800000 */
.L_x_124:
[----:B------:R-:W-:Y:S01]  /*2fd0*/  LEA R4, R10, UR5, 0x4 ;  /* 0x000000050a047c11 */ /* 0x000fe2000f8e20ff */
[----:B------:R-:W-:Y:S01]  /*2fe0*/  @UP3 ULEA UR6, UR14, UR5, 0x3 ;  /* 0x000000050e063291 */ /* 0x000fe2000f8e18ff */
[----:B------:R-:W-:Y:S01]  /*2ff0*/  PLOP3.LUT P2, PT, PT, PT, PT, 0x80, 0x8 ;  /* 0x000000000008781c */ /* 0x000fe20003f4f070 */
[----:B------:R-:W-:Y:S01]  /*3000*/  ULEA UR7, UR15, UR5, 0x3 ;  /* 0x000000050f077291 */ /* 0x000fe2000f8e18ff */
[----:B------:R-:W-:Y:S01]  /*3010*/  PRMT R3, RZ, 0x654, R3 ;  /* 0x00000654ff037816 */ /* 0x000fe20000000003 */
[----:B------:R-:W-:Y:S01]  /*3020*/  ULEA UR8, UR15, UR16, 0x7 ;  /* 0x000000100f087291 */ /* 0x000fe2000f8e38ff */
[----:B-1----:R-:W1:Y:S01]  /*3030*/  LDS.128 R4, [R4+0x110] ;  /* 0x0001100004047984 */ /* 0x002e620000000c00 */
[----:B------:R-:W-:Y:S02]  /*3040*/  @P0 SHF.L.U32 R2, R8, 0x1f, RZ ;  /* 0x0000001f08020819 */ /* 0x000fe400000006ff */
[----:B------:R-:W-:Y:S01]  /*3050*/  SHF.L.U32 R0, R11, 0x1f, RZ ;  /* 0x0000001f0b007819 */ /* 0x000fe200000006ff */
[----:B------:R-:W-:Y:S01]  /*3060*/  @!PT LDS RZ, [RZ] ;  /* 0x00000000fffff984 */ /* 0x000fe20000000800 */
[----:B------:R-:W-:Y:S01]  /*3070*/  @!PT LDS RZ, [RZ] ;  /* 0x00000000fffff984 */ /* 0x000fe20000000800 */
[----:B------:R-:W-:Y:S01]  /*3080*/  @!PT LDS RZ, [RZ] ;  /* 0x00000000fffff984 */ /* 0x000fe20000000800 */
[----:B------:R-:W-:Y:S01]  /*3090*/  @!PT LDS RZ, [RZ] ;  /* 0x00000000fffff984 */ /* 0x000fe20000000800 */
[----:B------:R2:W-:Y:S06]  /*30a0*/  MEMBAR.ALL.CTA ;  /* 0x0000000000007992 */ /* 0x0005ec0000008000 */
[----:B--2---:R-:W2:Y:S02]  /*30b0*/  FENCE.VIEW.ASYNC.S ;  /* 0x00000000000073c6 */ /* 0x004ea40000000000 */
[----:B--2---:R2:W-:Y:S01]  /*30c0*/  SYNCS.ARRIVE.TRANS64.RED.A1T0 RZ, [R3+URZ], RZ ;  /* 0x000000ff03ff79a7 */ /* 0x0045e200081004ff */
[----:B------:R2:W3:Y:S01]  /*30d0*/  @P0 SYNCS.PHASECHK.TRANS64.TRYWAIT P2, [UR6], R2 ;  /* 0x00000002ff0005a7 */ /* 0x0004e20008041106 */
[----:B-1----:R-:W-:Y:S01]  /*30e0*/  LOP3.LUT P1, RZ, R6, 0x1, RZ, 0xc0, !PT ;  /* 0x0000000106ff7812 */ /* 0x002fe2000782c0ff */
[----:B------:R-:W1:Y:S02]  /*30f0*/  SYNCS.PHASECHK.TRANS64.TRYWAIT P0, [UR7+0xc0], R0 ;  /* 0x0000c000ff0075a7 */ /* 0x000e640008001107 */
[----:B-123--:R-:W-:Y:S10]  /*3100*/  @!P0 BRA `(.L_x_55) ;  /* 0x0000005400888947 */ /* 0x00eff40003800000 */
.L_x_126:
[----:B------:R-:W-:Y:S01]  /*3110*/  IADD3 R10, PT, PT, R10, 0x1, RZ ;  /* 0x000000010a0a7810 */ /* 0x000fe20007ffe0ff */
[----:B------:R-:W-:Y:S06]  /*3120*/  BRA.U !UP3, `(.L_x_56) ;  /* 0x000000010bc07547 */ /* 0x000fec000b800000 */
[----:B------:R-:W-:Y:S01]  /*3130*/  UPLOP3.LUT UP4, UPT, UPT, UPT, UPT, 0x40, 0x4 ;  /* 0x000000000004789c */ /* 0x000fe20003f8e870 */
[----:B------:R-:W-:Y:S01]  /*3140*/  UMOV UR13, UR9 ;  /* 0x00000009000d7c82 */ /* 0x000fe20008000000 */
[----:B------:R-:W-:Y:S01]  /*3150*/  UMOV UR12, UR4 ;  /* 0x00000004000c7c82 */ /* 0x000fe20008000000 */
[----:B------:R-:W-:-:S08]  /*3160*/  UMOV UR17, UR14 ;  /* 0x0000000e00117c82 */ /* 0x000fd00008000000 */
.L_x_59:
[----:B------:R-:W-:Y:S02]  /*3170*/  UIADD3 UR13, UPT, UPT, UR13, 0x1, URZ ;  /* 0x000000010d0d7890 */ /* 0x000fe4000fffe0ff */
[----:B--2---:R-:W-:Y:S02]  /*3180*/  ULEA UR6, UR17, UR5, 0x3 ;  /* 0x0000000511067291 */ /* 0x004fe4000f8e18ff */
[----:B------:R-:W-:Y:S01]  /*3190*/  UISETP.NE.AND UP0, UPT, UR13, URZ, UPT ;  /* 0x000000ff0d00728c */ /* 0x000fe2000bf05270 */
[----:B---3--:R-:W-:Y:S10]  /*31a0*/  @P2 BRA `(.L_x_57) ;  /* 0x00000000000c2947 */ /* 0x008ff40003800000 */
[----:B-1----:R-:W-:Y:S04]  /*31b0*/  SHF.L.U32 R3, R8, 0x1f, RZ ;  /* 0x0000001f08037819 */ /* 0x002fe800000006ff */
[----:B------:R-:W1:Y:S02]  /*31c0*/  SYNCS.PHASECHK.TRANS64.TRYWAIT P0, [UR6], R3 ;  /* 0x00000003ff0075a7 */ /* 0x000e640008001106 */
[----:B-1----:R-:W-:Y:S05]  /*31d0*/  @!P0 BRA `(.L_x_58) ;  /* 0x00000054006c8947 */ /* 0x002fea0003800000 */
.L_x_57:
[----:B------:R-:W-:Y:S01]  /*31e0*/  UISETP.NE.AND UP1, UPT, UR12, 0x1, UPT ;  /* 0x000000010c00788c */ /* 0x000fe2000bf25270 */
[----:B------:R-:W-:Y:S01]  /*31f0*/  PLOP3.LUT P2, PT, PT, PT, PT, 0x80, 0x8 ;  /* 0x000000000008781c */ /* 0x000fe20003f4f070 */
[----:B------:R-:W-:Y:S02]  /*3200*/  UIADD3 UR14, UPT, UPT, UR17, 0x1, URZ ;  /* 0x00000001110e7890 */ /* 0x000fe4000fffe0ff */
[----:B------:R-:W-:Y:S02]  /*3210*/  ULEA UR28, UR17, UR11, 0xa ;  /* 0x0000000b111c7291 */ /* 0x000fe4000f8e50ff */
[----:B------:R-:W-:Y:S01]  /*3220*/  UISETP.NE.AND UP2, UPT, UR14, 0x5, UPT ;  /* 0x000000050e00788c */ /* 0x000fe2000bf45270 */
[----:B------:R-:W-:Y:S01]  /*3230*/  PLOP3.LUT P0, PT, PT, PT, UP1, 0x80, 0x8 ;  /* 0x000000000008781c */ /* 0x000fe20003f0f018 */
[----:B------:R-:W-:Y:S02]  /*3240*/  UIADD3 UR40, UPT, UPT, UR28, 0x2, URZ ;  /* 0x000000021c287890 */ /* 0x000fe4000fffe0ff */
[----:B------:R-:W-:Y:S02]  /*3250*/  USEL UR27, URZ, 0x1, UP2 ;  /* 0x00000001ff1b7887 */ /* 0x000fe40009000000 */
[----:B------:R-:W-:Y:S02]  /*3260*/  USEL UR14, UR14, URZ, UP2 ;  /* 0x000000ff0e0e7287 */ /* 0x000fe40009000000 */
[----:B------:R-:W-:Y:S02]  /*3270*/  UIADD3 UR36, UPT, UPT, UR28, 0x4, URZ ;  /* 0x000000041c247890 */ /* 0x000fe4000fffe0ff */
[----:B------:R-:W-:Y:S01]  /*3280*/  @UP1 ULEA UR26, UR14, UR5, 0x3 ;  /* 0x000000050e1a1291 */ /* 0x000fe2000f8e18ff */
[----:B------:R-:W-:Y:S01]  /*3290*/  LOP3.LUT R8, R8, UR27, RZ, 0x3c, !PT ;  /* 0x0000001b08087c12 */ /* 0x000fe2000f8e3cff */
[----:B------:R-:W-:Y:S02]  /*32a0*/  UIADD3 UR32, UPT, UPT, UR28, 0x6, URZ ;  /* 0x000000061c207890 */ /* 0x000fe4000fffe0ff */
[----:B------:R-:W-:Y:S01]  /*32b0*/  UIADD3 UR6, UPT, UPT, UR6, 0x28, URZ ;  /* 0x0000002806067890 */ /* 0x000fe2000fffe0ff */
[----:B-1----:R-:W-:Y:S01]  /*32c0*/  @P0 SHF.L.U32 R0, R8, 0x1f, RZ ;  /* 0x0000001f08000819 */ /* 0x002fe200000006ff */
[----:B------:R-:W-:Y:S01]  /*32d0*/  UIADD3 UR12, UPT, UPT, UR12, -0x1, URZ ;  /* 0xffffffff0c0c7890 */ /* 0x000fe2000fffe0ff */
[----:B------:R-:W-:Y:S02]  /*32e0*/  UMOV UR29, 0x40004040 ;  /* 0x40004040001d7882 */ /* 0x000fe40000000000 */
[----:B------:R2:W3:Y:S01]  /*32f0*/  @P0 SYNCS.PHASECHK.TRANS64.TRYWAIT P2, [UR26], R0 ;  /* 0x00000000ff0005a7 */ /* 0x0004e2000804111a */
[----:B------:R-:W-:Y:S01]  /*3300*/  ULEA UR26, UR17, UR10, 0xa ;  /* 0x0000000a111a7291 */ /* 0x000fe2000f8e50ff */
[----:B------:R-:W-:Y:S01]  /*3310*/  UMOV UR27, 0x40004040 ;  /* 0x40004040001b7882 */ /* 0x000fe20000000000 */
[----:B------:R-:W-:Y:S02]  /*3320*/  UMOV UR41, 0x40004040 ;  /* 0x4000404000297882 */ /* 0x000fe40000000000 */
[----:B------:R-:W-:Y:S02]  /*3330*/  UIADD3 UR38, UPT, UPT, UR26, 0x2, URZ ;  /* 0x000000021a267890 */ /* 0x000fe4000fffe0ff */
[----:B------:R-:W-:Y:S02]  /*3340*/  UIADD3 UR34, UPT, UPT, UR26, 0x4, URZ ;  /* 0x000000041a227890 */ /* 0x000fe4000fffe0ff */
[----:B------:R-:W-:Y:S01]  /*3350*/  UIADD3 UR30, UPT, UPT, UR26, 0x6, URZ ;  /* 0x000000061a1e7890 */ /* 0x000fe2000fffe0ff */
[----:B------:R2:W-:Y:S01]  /*3360*/  UTCQMMA gdesc[UR26], gdesc[UR28], tmem[UR8], tmem[UR24], idesc[UR25], UP4 ;  /* 0x00ff181c1a0075ea */ /* 0x0005e2000a000308 */
[----:B------:R-:W-:Y:S01]  /*3370*/  UPLOP3.LUT UP4, UPT, UPT, UPT, UPT, 0x80, 0x8 ;  /* 0x000000000008789c */ /* 0x000fe20003f8f070 */
[----:B------:R-:W-:Y:S01]  /*3380*/  UMOV UR39, 0x40004040 ;  /* 0x4000404000277882 */ /* 0x000fe20000000000 */
[----:B------:R-:W-:Y:S01]  /*3390*/  UMOV UR37, 0x40004040 ;  /* 0x4000404000257882 */ /* 0x000fe20000000000 */
[----:B------:R2:W-:Y:S01]  /*33a0*/  UTCQMMA gdesc[UR38], gdesc[UR40], tmem[UR8], tmem[UR22], idesc[UR23], UPT ;  /* 0x00ff1628260075ea */ /* 0x0005e2000b800308 */
[----:B------:R-:W-:Y:S01]  /*33b0*/  UMOV UR35, 0x40004040 ;  /* 0x4000404000237882 */ /* 0x000fe20000000000 */
[----:B------:R-:W-:Y:S01]  /*33c0*/  UMOV UR33, 0x40004040 ;  /* 0x4000404000217882 */ /* 0x000fe20000000000 */
[----:B------:R-:W-:Y:S01]  /*33d0*/  UMOV UR31, 0x40004040 ;  /* 0x40004040001f7882 */ /* 0x000fe20000000000 */
[----:B------:R2:W-:Y:S01]  /*33e0*/  UTCQMMA gdesc[UR34], gdesc[UR36], tmem[UR8], tmem[UR20], idesc[UR21], UPT ;  /* 0x00ff1424220075ea */ /* 0x0005e2000b800308 */
[----:B------:R2:W-:Y:S01]  /*33f0*/  UTCQMMA gdesc[UR30], gdesc[UR32], tmem[UR8], tmem[UR18], idesc[UR19], UPT ;  /* 0x00ff12201e0075ea */ /* 0x0005e2000b800308 */
[----:B------:R2:W-:Y:S01]  /*3400*/  UTCBAR [UR6], URZ ;  /* 0x000000ff060073e9 */ /* 0x0005e200080000ff */
[----:B------:R-:W-:Y:S01]  /*3410*/  UMOV UR17, UR14 ;  /* 0x0000000e00117c82 */ /* 0x000fe20008000000 */
[----:B------:R-:W-:Y:S05]  /*3420*/  BRA.U UP0, `(.L_x_59) ;  /* 0xfffffffd00507547 */ /* 0x000fea000b83ffff */
.L_x_56:
[----:B------:R-:W-:Y:S01]  /*3430*/  UIADD3 UR15, UPT, UPT, UR15, 0x1, URZ ;  /* 0x000000010f0f7890 */ /* 0x000fe2000fffe0ff */
[C---:B------:R-:W-:Y:S01]  /*3440*/  ISETP.NE.AND P0, PT, R10.reuse, 0x2, PT ;  /* 0x000000020a00780c */ /* 0x040fe20003f05270 */
[----:B------:R-:W-:Y:S02]  /*3450*/  UIADD3 UR7, UPT, UPT, UR7, 0xa0, URZ ;  /* 0x000000a007077890 */ /* 0x000fe4000fffe0ff */
[----:B------:R-:W-:Y:S01]  /*3460*/  UISETP.NE.AND UP0, UPT, UR15, 0x4, UPT ;  /* 0x000000040f00788c */ /* 0x000fe2000bf05270 */
[----:B-12---:R-:W-:Y:S02]  /*3470*/  SEL R0, RZ, 0x1, P0 ;  /* 0x00000001ff007807 */ /* 0x006fe40000000000 */
[----:B------:R-:W-:Y:S01]  /*3480*/  SEL R10, R10, RZ, P0 ;  /* 0x000000ff0a0a7207 */ /* 0x000fe20000000000 */
[----:B------:R-:W-:Y:S01]  /*3490*/  USEL UR6, URZ, 0x1, UP0 ;  /* 0x00000001ff067887 */ /* 0x000fe20008000000 */
[----:B------:R-:W-:Y:S01]  /*34a0*/  LOP3.LUT R9, R9, R0, RZ, 0x3c, !PT ;  /* 0x0000000009097212 */ /* 0x000fe200078e3cff */
[----:B------:R-:W-:Y:S01]  /*34b0*/  USEL UR15, UR15, URZ, UP0 ;  /* 0x000000ff0f0f7287 */ /* 0x000fe20008000000 */
[----:B------:R1:W-:Y:S03]  /*34c0*/  UTCBAR [UR7], URZ ;  /* 0x000000ff070073e9 */ /* 0x0003e600080000ff */
[----:B------:R-:W-:Y:S01]  /*34d0*/  LOP3.LUT R11, R11, UR6, RZ, 0x3c, !PT ;  /* 0x000000060b0b7c12 */ /* 0x000fe2000f8e3cff */
[----:B------:R-:W-:Y:S07]  /*34e0*/  @P1 BRA `(.L_x_60) ;  /* 0xfffffff800a01947 */ /* 0x000fee000383ffff */
[----:B------:R-:W2:Y:S01]  /*34f0*/  S2UR UR4, SR_CgaCtaId ;  /* 0x00000000000479c3 */ /* 0x000ea20000008800 */
[----:B------:R-:W-:Y:S01]  /*3500*/  ELECT P0, URZ, PT ;  /* 0x0000000000ff782f */ /* 0x000fe20003800000 */
[----:B------:R-:W-:Y:S01]  /*3510*/  IMAD.MOV.U32 R0, RZ, RZ, 0x1 ;  /* 0x00000001ff007424 */ /* 0x000fe200078e00ff */
[----:B------:R-:W-:Y:S01]  /*3520*/  UIADD3 UR5, UPT, UPT, UR5, 0xc0, URZ ;  /* 0x000000c005057890 */ /* 0x000fe2000fffe0ff */
[----:B------:R-:W-:Y:S01]  /*3530*/  SHF.L.U32 R3, R11, 0x1f, RZ ;  /* 0x0000001f0b037819 */ /* 0x000fe200000006ff */
[----:B------:R-:W-:-:S03]  /*3540*/  UMOV UR6, 0x40 ;  /* 0x0000004000067882 */ /* 0x000fc60000000000 */
[----:B------:R-:W-:Y:S01]  /*3550*/  UVIRTCOUNT.DEALLOC.SMPOOL 0x80 ;  /* 0x000000800000784c */ /* 0x000fe20000000000 */
[----:B--2---:R-:W-:Y:S02]  /*3560*/  ULEA UR4, UR4, UR6, 0x18 ;  /* 0x0000000604047291 */ /* 0x004fe4000f8ec0ff */
[----:B------:R-:W-:-:S07]  /*3570*/  ULEA UR6, UR15, UR5, 0x3 ;  /* 0x000000050f067291 */ /* 0x000fce000f8e18ff */
[----:B------:R2:W-:Y:S02]  /*3580*/  @P0 STS.U8 [UR4+0x1c], R0 ;  /* 0x00001c00ff000988 */ /* 0x0005e40008000004 */
[----:B------:R-:W4:Y:S02]  /*3590*/  SYNCS.PHASECHK.TRANS64.TRYWAIT P0, [UR6], R3 ;  /* 0x00000003ff0075a7 */ /* 0x000f240008001106 */
[----:B--2-4-:R-:W-:Y:S05]  /*35a0*/  @!P0 BRA `(.L_x_61) ;  /* 0x0000005000908947 */ /* 0x014fea0003800000 */
.L_x_129:
[----:B-1----:R-:W-:-:S04]  /*35b0*/  UIADD3 UR7, UPT, UPT, UR15, 0x1, URZ ;  /* 0x000000010f077890 */ /* 0x002fc8000fffe0ff */
[----:B------:R-:W-:-:S04]  /*35c0*/  UISETP.NE.AND UP0, UPT, UR7, 0x4, UPT ;  /* 0x000000040700788c */ /* 0x000fc8000bf05270 */
[----:B------:R-:W-:Y:S02]  /*35d0*/  USEL UR8, URZ, 0x1, UP0 ;  /* 0x00000001ff087887 */ /* 0x000fe40008000000 */
[----:B------:R-:W-:-:S04]  /*35e0*/  USEL UR7, UR7, URZ, UP0 ;  /* 0x000000ff07077287 */ /* 0x000fc80008000000 */
[----:B------:R-:W-:Y:S01]  /*35f0*/  ULEA UR6, UR7, UR5, 0x3 ;  /* 0x0000000507067291 */ /* 0x000fe2000f8e18ff */
[----:B------:R-:W-:-:S04]  /*3600*/  LOP3.LUT R2, R11, UR8, RZ, 0x3c, !PT ;  /* 0x000000080b027c12 */ /* 0x000fc8000f8e3cff */
[----:B--2---:R-:W-:-:S04]  /*3610*/  SHF.L.U32 R3, R2, 0x1f, RZ ;  /* 0x0000001f02037819 */ /* 0x004fc800000006ff */
[----:B------:R-:W1:Y:S02]  /*3620*/  SYNCS.PHASECHK.TRANS64.TRYWAIT P0, [UR6], R3 ;  /* 0x00000003ff0075a7 */ /* 0x000e640008001106 */
[----:B-1----:R-:W-:Y:S05]  /*3630*/  @!P0 BRA `(.L_x_62) ;  /* 0x0000005000848947 */ /* 0x002fea0003800000 */
.L_x_131:
        /* <DEDUP_REMOVED lines=9> */
.L_x_133:
[----:B------:R-:W-:-:S04]  /*36d0*/  UIADD3 UR7, UPT, UPT, UR7, 0x1, URZ ;  /* 0x0000000107077890 */ /* 0x000fc8000fffe0ff */
[----:B------:R-:W-:-:S04]  /*36e0*/  UISETP.NE.AND UP0, UPT, UR7, 0x4, UPT ;  /* 0x000000040700788c */ /* 0x000fc8000bf05270 */
[----:B------:R-:W-:Y:S02]  /*36f0*/  USEL UR6, URZ, 0x1, UP0 ;  /* 0x00000001ff067887 */ /* 0x000fe40008000000 */
[----:B------:R-:W-:-:S04]  /*3700*/  USEL UR7, UR7, URZ, UP0 ;  /* 0x000000ff07077287 */ /* 0x000fc80008000000 */
[----:B------:R-:W-:Y:S01]  /*3710*/  ULEA UR7, UR7, UR5, 0x3 ;  /* 0x0000000507077291 */ /* 0x000fe2000f8e18ff */
[----:B-1----:R-:W-:-:S04]  /*3720*/  LOP3.LUT R3, R2, UR6, RZ, 0x3c, !PT ;  /* 0x0000000602037c12 */ /* 0x002fc8000f8e3cff */
[----:B------:R-:W-:-:S04]  /*3730*/  SHF.L.U32 R3, R3, 0x1f, RZ ;  /* 0x0000001f03037819 */ /* 0x000fc800000006ff */
[----:B------:R-:W1:Y:S02]  /*3740*/  SYNCS.PHASECHK.TRANS64.TRYWAIT P0, [UR7], R3 ;  /* 0x00000003ff0075a7 */ /* 0x000e640008001107 */
[----:B-1----:R-:W-:Y:S05]  /*3750*/  @!P0 BRA `(.L_x_64) ;  /* 0x00000050006c8947 */ /* 0x002fea0003800000 */
.L_x_135:
[----:B------:R-:W-:Y:S01]  /*3760*/  NOP ;  /* 0x0000000000007918 */ /* 0x000fe20000000000 */
[----:B-1----:R-:W1:Y:S01]  /*3770*/  LDS R0, [UR4+0x14] ;  /* 0x00001404ff007984 */ /* 0x002e620008000800 */
[----:B------:R-:W-:Y:S01]  /*3780*/  ULOP3.LUT UR6, UR16, 0xffff, URZ, 0xc0, !UPT ;  /* 0x0000ffff10067892 */ /* 0x000fe2000f8ec0ff */
[----:B------:R-:W-:Y:S01]  /*3790*/  UMOV UR8, 0xffff ;  /* 0x0000ffff00087882 */ /* 0x000fe20000000000 */
[----:B------:R-:W-:Y:S02]  /*37a0*/  UMOV UR5, 0x1 ;  /* 0x0000000100057882 */ /* 0x000fe40000000000 */
[----:B------:R-:W-:-:S04]  /*37b0*/  USHF.R.U32.HI UR6, URZ, 0x5, UR6 ;  /* 0x00000005ff067899 */ /* 0x000fc80008011606 */
[----:B------:R-:W-:Y:S02]  /*37c0*/  USHF.L.U32 UR8, UR8, UR6, URZ ;  /* 0x0000000608087299 */ /* 0x000fe400080006ff */
[----:B------:R-:W-:-:S04]  /*37d0*/  USHF.L.U32 UR5, UR5, UR6, URZ ;  /* 0x0000000605057299 */ /* 0x000fc800080006ff */
[----:B-1----:R-:W-:-:S04]  /*37e0*/  LOP3.LUT R0, R0, UR8, RZ, 0xc0, !PT ;  /* 0x0000000800007c12 */ /* 0x002fc8000f8ec0ff */
[----:B------:R-:W-:-:S13]  /*37f0*/  ISETP.NE.AND P0, PT, R0, UR8, PT ;  /* 0x0000000800007c0c */ /* 0x000fda000bf05270 */
[----:B------:R-:W-:Y:S05]  /*3800*/  @P0 BRA `(.L_x_65) ;  /* 0x0000000000580947 */ /* 0x000fea0003800000 */
[----:B------:R-:W1:Y:S02]  /*3810*/  LDS R0, [UR4+0x18] ;  /* 0x00001804ff007984 */ /* 0x000e640008000800 */
[----:B-1----:R-:W-:-:S04]  /*3820*/  LOP3.LUT R0, R0, UR5, RZ, 0xc0, !PT ;  /* 0x0000000500007c12 */ /* 0x002fc8000f8ec0ff */
[----:B------:R-:W-:-:S13]  /*3830*/  ISETP.NE.AND P0, PT, R0, UR5, PT ;  /* 0x0000000500007c0c */ /* 0x000fda000bf05270 */
[----:B------:R-:W-:Y:S05]  /*3840*/  @P0 BRA `(.L_x_66) ;  /* 0x00000000003c0947 */ /* 0x000fea0003800000 */
[----:B------:R-:W1:Y:S01]  /*3850*/  S2R R2, SR_LANEID ;  /* 0x0000000000027919 */ /* 0x000e620000000000 */
[----:B------:R-:W-:Y:S01]  /*3860*/  ULOP3.LUT UR8, URZ, UR8, URZ, 0x33, !UPT ;  /* 0x00000008ff087292 */ /* 0x000fe2000f8e33ff */
[----:B------:R-:W-:Y:S01]  /*3870*/  LOP3.LUT R4, RZ, UR5, RZ, 0x33, !PT ;  /* 0x00000005ff047c12 */ /* 0x000fe2000f8e33ff */
[----:B------:R-:W-:Y:S02]  /*3880*/  VOTEU.ANY UR7, UPT, PT ;  /* 0x0000000000077886 */ /* 0x000fe400038e0100 */
[----:B------:R-:W-:Y:S01]  /*3890*/  UFLO.U32 UR7, UR7 ;  /* 0x00000007000772bd */ /* 0x000fe200080e0000 */
[----:B------:R-:W2:Y:S01]  /*38a0*/  REDUX UR5, R4 ;  /* 0x00000000040573c4 */ /* 0x000ea20000000000 */
[----:B------:R-:W-:-:S06]  /*38b0*/  IMAD.U32 R0, RZ, RZ, UR8 ;  /* 0x00000008ff007e24 */ /* 0x000fcc000f8e00ff */
[----:B------:R4:W-:Y:S01]  /*38c0*/  UTCATOMSWS.AND URZ, UR8 ;  /* 0x0000000800ff79e3 */ /* 0x0009e20008000000 */
[----:B------:R-:W3:Y:S01]  /*38d0*/  REDUX UR6, R0 ;  /* 0x00000000000673c4 */ /* 0x000ee20000000000 */
[----:B-1----:R-:W-:Y:S01]  /*38e0*/  ISETP.EQ.U32.AND P0, PT, R2, UR7, PT ;  /* 0x0000000702007c0c */ /* 0x002fe2000bf02070 */
[----:B--2---:R-:W-:Y:S01]  /*38f0*/  IMAD.U32 R2, RZ, RZ, UR5 ;  /* 0x00000005ff027e24 */ /* 0x004fe2000f8e00ff */
[----:B---3--:R-:W-:-:S11]  /*3900*/  MOV R3, UR6 ;  /* 0x0000000600037c02 */ /* 0x008fd60008000f00 */
[----:B------:R4:W-:Y:S04]  /*3910*/  @P0 ATOMS.AND RZ, [UR4+0x14], R3 ;  /* 0x00001403ffff098c */ /* 0x0009e8000a800004 */
[----:B------:R4:W-:Y:S01]  /*3920*/  @P0 ATOMS.AND RZ, [UR4+0x18], R2 ;  /* 0x00001802ffff098c */ /* 0x0009e2000a800004 */
[----:B------:R-:W-:Y:S05]  /*3930*/  BRA `(.L_x_67) ;  /* 0x0000000000147947 */ /* 0x000fea0003800000 */
.L_x_66:
[----:B------:R-:W-:Y:S02]  /*3940*/  MOV R2, 0x3960 ;  /* 0x0000396000027802 */ /* 0x000fe40000000f00 */
[----:B---3-5:R-:W-:Y:S05]  /*3950*/  CALL.REL.NOINC `($__internal_0_$__cuda_sm10x_tcgen05_guardrail_trap_col_being_dealloced_not_returned_by_alloc) ;  /* 0x0000005000c87944 */ /* 0x028fea0003c00000 */
[----:B------:R-:W-:Y:S05]  /*3960*/  BRA `(.L_x_67) ;  /* 0x0000000000087947 */ /* 0x000fea0003800000 */
.L_x_65:
[----:B------:R-:W-:Y:S02]  /*3970*/  MOV R2, 0x3990 ;  /* 0x0000399000027802 */ /* 0x000fe40000000f00 */
[----:B---3-5:R-:W-:Y:S05]  /*3980*/  CALL.REL.NOINC `($__internal_2_$__cuda_sm10x_tcgen05_guardrail_trap_unallocated_columns_being_dealloced) ;  /* 0x0000005000d47944 */ /* 0x028fea0003c00000 */
.L_x_67:
[----:B------:R-:W-:Y:S01]  /*3990*/  NOP ;  /* 0x0000000000007918 */ /* 0x000fe20000000000 */
[----:B----4-:R-:W-:Y:S05]  /*39a0*/  EXIT ;  /* 0x000000000000794d */ /* 0x010fea0003800000 */
.L_x_49:
[----:B------:R-:W-:-:S09]  /*39b0*/  UISETP.NE.OR UP2, UPT, UR8, 0x3, !UP2 ;  /* 0x000000030800788c */ /* 0x000fd2000d745670 */
[----:B------:R-:W-:Y:S05]  /*39c0*/  BRA.U UP2, `(.L_x_68) ;  /* 0x0000000d02407547 */ /* 0x000fea000b800000 */
[----:B------:R-:W1:Y:S01]  /*39d0*/  LDC R0, c[0x0][0xb30] ;  /* 0x0002cc00ff007b82 */ /* 0x000e620000000800 */
[----:B------:R-:W2:Y:S01]  /*39e0*/  LDCU.64 UR8, c[0x0][0x888] ;  /* 0x00011100ff0877ac */ /* 0x000ea20008000a00 */
[----:B------:R-:W-:Y:S02]  /*39f0*/  HFMA2 R29, -RZ, RZ, 0, 0 ;  /* 0x00000000ff1d7431 */ /* 0x000fe400000001ff */
[----:B------:R-:W-:Y:S01]  /*3a00*/  IMAD.MOV.U32 R31, RZ, RZ, 0x1 ;  /* 0x00000001ff1f7424 */ /* 0x000fe200078e00ff */
[----:B------:R-:W-:Y:S01]  /*3a10*/  MOV R23, 0x2000 ;  /* 0x0000200000177802 */ /* 0x000fe20000000f00 */
[----:B------:R-:W4:Y:S01]  /*3a20*/  LDCU.64 UR4, c[0x0][0x890] ;  /* 0x00011200ff0477ac */ /* 0x000f220008000a00 */
[----:B------:R-:W-:Y:S01]  /*3a30*/  IMAD.MOV.U32 R30, RZ, RZ, RZ ;  /* 0x000000ffff1e7224 */ /* 0x000fe200078e00ff */
[----:B------:R-:W3:Y:S01]  /*3a40*/  LDC R19, c[0x0][0x370] ;  /* 0x0000dc00ff137b82 */ /* 0x000ee20000000800 */
[----:B------:R-:W-:Y:S01]  /*3a50*/  UMOV UR7, 0x400 ;  /* 0x0000040000077882 */ /* 0x000fe20000000000 */
[----:B------:R-:W-:-:S02]  /*3a60*/  UPLOP3.LUT UP1, UPT, UPT, UPT, UPT, 0x40, 0x4 ;  /* 0x000000000004789c */ /* 0x000fc40003f2e870 */
[----:B------:R-:W-:-:S04]  /*3a70*/  ULEA UR7, UR37, UR7, 0x18 ;  /* 0x0000000725077291 */ /* 0x000fc8000f8ec0ff */
[----:B------:R-:W3:Y:S01]  /*3a80*/  LDC R2, c[0x0][0xb0c] ;  /* 0x0002c300ff027b82 */ /* 0x000ee20000000800 */
[----:B------:R-:W-:Y:S02]  /*3a90*/  UIADD3 UR13, UPT, UPT, UR7, 0x58, URZ ;  /* 0x00000058070d7890 */ /* 0x000fe4000fffe0ff */
[----:B--2---:R-:W-:Y:S02]  /*3aa0*/  UISETP.NE.U32.AND UP2, UPT, UR8, URZ, UPT ;  /* 0x000000ff0800728c */ /* 0x004fe4000bf45070 */
[----:B------:R-:W-:Y:S02]  /*3ab0*/  UIADD3 UR17, UPT, UPT, UR7, 0x50, URZ ;  /* 0x0000005007117890 */ /* 0x000fe4000fffe0ff */
[----:B----4-:R-:W-:Y:S01]  /*3ac0*/  UISETP.NE.U32.AND UP3, UPT, UR4, URZ, UPT ;  /* 0x000000ff0400728c */ /* 0x010fe2000bf65070 */
[----:B------:R-:W2:Y:S01]  /*3ad0*/  LDC R18, c[0x0][0xb20] ;  /* 0x0002c800ff127b82 */ /* 0x000ea20000000800 */
[----:B-1----:R-:W-:Y:S01]  /*3ae0*/  ISETP.NE.AND P1, PT, R0, 0x1, PT ;  /* 0x000000010000780c */ /* 0x002fe20003f25270 */
[----:B------:R-:W-:-:S02]  /*3af0*/  UISETP.NE.AND.EX UP2, UPT, UR9, URZ, UPT, UP2 ;  /* 0x000000ff0900728c */ /* 0x000fc4000bf45320 */
[----:B------:R-:W-:Y:S02]  /*3b00*/  UPRMT UR13, UR37, 0x654, UR13 ;  /* 0x00000654250d7896 */ /* 0x000fe4000800000d */
[----:B------:R-:W-:Y:S02]  /*3b10*/  UISETP.NE.AND.EX UP3, UPT, UR5, URZ, UPT, UP3 ;  /* 0x000000ff0500728c */ /* 0x000fe4000bf65330 */
[----:B------:R-:W1:Y:S08]  /*3b20*/  LDC.64 R32, c[0x0][0x348] ;  /* 0x0000d200ff207b82 */ /* 0x000e700000000a00 */
[----:B------:R-:W4:Y:S08]  /*3b30*/  LDC.64 R16, c[0x0][0xb10] ;  /* 0x0002c400ff107b82 */ /* 0x000f300000000a00 */
[----:B------:R-:W1:Y:S08]  /*3b40*/  LDC.64 R6, c[0x0][0xb18] ;  /* 0x0002c600ff067b82 */ /* 0x000e700000000a00 */
[----:B------:R-:W1:Y:S08]  /*3b50*/  LDC.64 R4, c[0x0][0xb28] ;  /* 0x0002ca00ff047b82 */ /* 0x000e700000000a00 */
[----:B--23--:R-:W1:Y:S02]  /*3b60*/  LDC R22, c[0x0][0x374] ;  /* 0x0000dd00ff167b82 */ /* 0x00ce640000000800 */
.L_x_77:
[C---:B------:R-:W-:Y:S02]  /*3b70*/  LEA R0, R30.reuse, UR7, 0x3 ;  /* 0x000000071e007c11 */ /* 0x040fe4000f8e18ff */
[----:B------:R-:W-:Y:S02]  /*3b80*/  SHF.L.U32 R3, R29, 0x1f, RZ ;  /* 0x0000001f1d037819 */ /* 0x000fe400000006ff */
[----:B------:R-:W-:Y:S02]  /*3b90*/  LEA R24, R30, UR7, 0x4 ;  /* 0x000000071e187c11 */ /* 0x000fe4000f8e20ff */
[----:B--2---:R-:W2:Y:S02]  /*3ba0*/  SYNCS.PHASECHK.TRANS64.TRYWAIT P0, [R0+URZ+0x80], R3 ;  /* 0x00008003000075a7 */ /* 0x004ea400080011ff */
[----:B--2---:R-:W-:Y:S05]  /*3bb0*/  @!P0 BRA `(.L_x_69) ;  /* 0x0000004c006c8947 */ /* 0x004fea0003800000 */
.L_x_136:
[----:B------:R-:W-:Y:S01]  /*3bc0*/  ISETP.GE.AND P0, PT, R72, 0x1, PT ;  /* 0x000000014800780c */ /* 0x000fe20003f06270 */
[----:B------:R-:W3:Y:S01]  /*3bd0*/  LDS.128 R24, [R24+0x110] ;  /* 0x0001100018187984 */ /* 0x000ee20000000c00 */
[----:B--2---:R-:W-:Y:S01]  /*3be0*/  VIADD R0, R0, 0x90 ;  /* 0x0000009000007836 */ /* 0x004fe20000000000 */
[----:B------:R-:W-:Y:S01]  /*3bf0*/  @!PT LDS RZ, [RZ] ;  /* 0x00000000fffff984 */ /* 0x000fe20000000800 */
[----:B------:R-:W-:Y:S01]  /*3c00*/  @!PT LDS RZ, [RZ] ;  /* 0x00000000fffff984 */ /* 0x000fe20000000800 */
[----:B------:R-:W-:Y:S01]  /*3c10*/  @!PT LDS RZ, [RZ] ;  /* 0x00000000fffff984 */ /* 0x000fe20000000800 */
[----:B------:R-:W-:Y:S01]  /*3c20*/  @!PT LDS RZ, [RZ] ;  /* 0x00000000fffff984 */ /* 0x000fe20000000800 */
[----:B------:R2:W-:Y:S06]  /*3c30*/  MEMBAR.ALL.CTA ;  /* 0x0000000000007992 */ /* 0x0005ec0000008000 */
[----:B--2---:R-:W2:Y:S01]  /*3c40*/  FENCE.VIEW.ASYNC.S ;  /* 0x00000000000073c6 */ /* 0x004ea20000000000 */
[----:B------:R-:W-:Y:S04]  /*3c50*/  PRMT R0, RZ, 0x654, R0 ;  /* 0x00000654ff007816 */ /* 0x000fe80000000000 */
[----:B--2---:R2:W-:Y:S01]  /*3c60*/  SYNCS.ARRIVE.TRANS64.RED.A1T0 RZ, [R0+URZ], RZ ;  /* 0x000000ff00ff79a7 */ /* 0x0045e200081004ff */
[----:B---3--:R-:W-:Y:S11]  /*3c70*/  LOP3.LUT P3, RZ, R26, 0x1, RZ, 0xc0, !PT ;  /* 0x000000011aff7812 */ /* 0x008ff6000786c0ff */
[----:B------:R-:W-:Y:S02]  /*3c80*/  @!UPT UIADD3 URZ, UPT, UPT, URZ, URZ, URZ ;  /* 0x000000fffffff290 */ /* 0x000fe4000fffe0ff */
[----:B------:R-:W-:Y:S02]  /*3c90*/  @P3 MOV R13, R24 ;  /* 0x00000018000d3202 */ /* 0x000fe40000000f00 */
[----:B------:R-:W-:Y:S01]  /*3ca0*/  @P3 LOP3.LUT R8, R25, 0xffff, RZ, 0xc0, !PT ;  /* 0x0000ffff19083812 */ /* 0x000fe200078ec0ff */
[----:B--2---:R-:W-:Y:S06]  /*3cb0*/  @!P0 BRA `(.L_x_70) ;  /* 0x0000000000a48947 */ /* 0x004fec0003800000 */
[----:B-1----:R-:W-:Y:S01]  /*3cc0*/  IMAD.HI.U32 R35, R22, R7, RZ ;  /* 0x0000000716237227 */ /* 0x002fe200078e00ff */
[----:B------:R-:W-:Y:S02]  /*3cd0*/  ISETP.NE.AND P0, PT, R6, 0x1, PT ;  /* 0x000000010600780c */ /* 0x000fe40003f05270 */
[----:B------:R-:W-:Y:S01]  /*3ce0*/  ISETP.NE.AND P2, PT, R72, 0x1, PT ;  /* 0x000000014800780c */ /* 0x000fe20003f45270 */
[----:B----4-:R-:W-:Y:S01]  /*3cf0*/  IMAD.HI.U32 R34, R19, R16, RZ ;  /* 0x0000001013227227 */ /* 0x010fe200078e00ff */
[----:B------:R-:W-:Y:S02]  /*3d00*/  SHF.R.U32.HI R35, RZ, R18, R35 ;  /* 0x00000012ff237219 */ /* 0x000fe40000011623 */
[----:B------:R-:W-:Y:S01]  /*3d10*/  ISETP.NE.AND P4, PT, R2, 0x1, PT ;  /* 0x000000010200780c */ /* 0x000fe20003f85270 */
[----:B------:R-:W-:Y:S01]  /*3d20*/  IMAD.HI.U32 R36, R13, R16, RZ ;  /* 0x000000100d247227 */ /* 0x000fe200078e00ff */
[----:B------:R-:W-:Y:S02]  /*3d30*/  SHF.R.U32.HI R34, RZ, R17, R34 ;  /* 0x00000011ff227219 */ /* 0x000fe40000011622 */
[----:B------:R-:W-:Y:S01]  /*3d40*/  SEL R3, R22, R35, !P0 ;  /* 0x0000002316037207 */ /* 0x000fe20004000000 */
[C---:B------:R-:W-:Y:S01]  /*3d50*/  IMAD.HI.U32 R35, R8.reuse, R7, RZ ;  /* 0x0000000708237227 */ /* 0x040fe200078e00ff */
[----:B------:R-:W-:Y:S02]  /*3d60*/  SEL R11, R19, R34, !P4 ;  /* 0x00000022130b7207 */ /* 0x000fe40006000000 */
[----:B------:R-:W-:Y:S01]  /*3d70*/  SHF.R.U32.HI R36, RZ, R17, R36 ;  /* 0x00000011ff247219 */ /* 0x000fe20000011624 */
[----:B------:R-:W-:Y:S01]  /*3d80*/  IMAD.HI.U32 R38, R3, R4, RZ ;  /* 0x0000000403267227 */ /* 0x000fe200078e00ff */
[----:B------:R-:W-:Y:S03]  /*3d90*/  SHF.R.U32.HI R35, RZ, R18, R35 ;  /* 0x00000012ff237219 */ /* 0x000fe60000011623 */
[----:B------:R-:W-:Y:S01]  /*3da0*/  IMAD.HI.U32 R34, R11, R4, RZ ;  /* 0x000000040b227227 */ /* 0x000fe200078e00ff */
[----:B------:R-:W-:Y:S02]  /*3db0*/  @P2 SHF.R.U32.HI R3, RZ, R5, R38 ;  /* 0x00000005ff032219 */ /* 0x000fe40000011626 */
[----:B------:R-:W-:Y:S02]  /*3dc0*/  SEL R9, R8, R35, !P0 ;  /* 0x0000002308097207 */ /* 0x000fe40004000000 */
[----:B------:R-:W-:Y:S01]  /*3dd0*/  @P2 SHF.R.U32.HI R11, RZ, R5, R34 ;  /* 0x00000005ff0b2219 */ /* 0x000fe20000011622 */
[C---:B------:R-:W-:Y:S01]  /*3de0*/  IMAD R10, R72.reuse, R3, RZ ;  /* 0x00000003480a7224 */ /* 0x040fe200078e02ff */
[----:B------:R-:W-:Y:S01]  /*3df0*/  SEL R3, R13, R36, !P4 ;  /* 0x000000240d037207 */ /* 0x000fe20006000000 */
[C---:B------:R-:W-:Y:S03]  /*3e00*/  IMAD.HI.U32 R14, R9.reuse, R4, RZ ;  /* 0x00000004090e7227 */ /* 0x040fe600078e00ff */
[----:B------:R-:W-:Y:S01]  /*3e10*/  ISETP.GE.AND P0, PT, R9, R10, PT ;  /* 0x0000000a0900720c */ /* 0x000fe20003f06270 */
[C---:B------:R-:W-:Y:S01]  /*3e20*/  IMAD R12, R72.reuse, R11, RZ ;  /* 0x0000000b480c7224 */ /* 0x040fe200078e02ff */
[-C--:B------:R-:W-:Y:S04]  /*3e30*/  SHF.R.U32.HI R14, RZ, R5.reuse, R14 ;  /* 0x00000005ff0e7219 */ /* 0x080fe8000001160e */
[----:B------:R-:W-:Y:S02]  /*3e40*/  ISETP.GE.OR P0, PT, R3, R12, P0 ;  /* 0x0000000c0300720c */ /* 0x000fe40000706670 */
[----:B------:R-:W-:Y:S05]  /*3e50*/  SEL R15, R9, R14, !P2 ;  /* 0x0000000e090f7207 */ /* 0x000fea0005000000 */
[----:B------:R-:W-:Y:S04]  /*3e60*/  IMAD.MOV R14, RZ, RZ, -R15 ;  /* 0x000000ffff0e7224 */ /* 0x000fe800078e0a0f */
[----:B------:R-:W-:Y:S02]  /*3e70*/  IMAD R14, R72, R14, R9 ;  /* 0x0000000e480e7224 */ /* 0x000fe400078e0209 */
[C---:B------:R-:W-:Y:S05]  /*3e80*/  @!P0 IMAD.HI.U32 R10, R3.reuse, R4, RZ ;  /* 0x00000004030a8227 */ /* 0x040fea00078e00ff */
[----:B------:R-:W-:Y:S04]  /*3e90*/  @!P0 SHF.R.U32.HI R10, RZ, R5, R10 ;  /* 0x00000005ff0a8219 */ /* 0x000fe8000001160a */
[----:B------:R-:W-:Y:S01]  /*3ea0*/  @!P0 SEL R0, R3, R10, !P2 ;  /* 0x0000000a03008207 */ /* 0x000fe20005000000 */
[----:B------:R-:W-:Y:S03]  /*3eb0*/  IMAD.MOV R10, RZ, RZ, -R3 ;  /* 0x000000ffff0a7224 */ /* 0x000fe600078e0a03 */
[----:B------:R-:W-:Y:S01]  /*3ec0*/  @!P0 IADD3 R15, PT, PT, R15, -R0, RZ ;  /* 0x800000000f0f8210 */ /* 0x000fe20007ffe0ff */
[----:B------:R-:W-:Y:S01]  /*3ed0*/  @!P0 IMAD R0, R11, R14, R0 ;  /* 0x0000000e0b008224 */ /* 0x000fe200078e0200 */
[----:B------:R-:W-:Y:S01]  /*3ee0*/  IADD3 R11, PT, PT, -R9, RZ, RZ ;  /* 0x000000ff090b7210 */ /* 0x000fe20007ffe1ff */
[----:B------:R-:W-:Y:S02]  /*3ef0*/  IMAD R13, R2, R10, R13 ;  /* 0x0000000a020d7224 */ /* 0x000fe400078e020d */
[----:B------:R-:W-:Y:S02]  /*3f00*/  @!P0 IMAD R9, R15, R72, R3 ;  /* 0x000000480f098224 */ /* 0x000fe400078e0203 */
[----:B------:R-:W-:Y:S02]  /*3f10*/  @!P0 IMAD.MOV.U32 R3, RZ, RZ, R0 ;  /* 0x000000ffff038224 */ /* 0x000fe400078e0000 */
[----:B------:R-:W-:Y:S02]  /*3f20*/  IMAD R8, R6, R11, R8 ;  /* 0x0000000b06087224 */ /* 0x000fe400078e0208 */
[----:B------:R-:W-:Y:S02]  /*3f30*/  IMAD R13, R3, R2, R13 ;  /* 0x00000002030d7224 */ /* 0x000fe400078e020d */
[----:B------:R-:W-:Y:S02]  /*3f40*/  IMAD R8, R9, R6, R8 ;  /* 0x0000000609087224 */ /* 0x000fe400078e0208 */
.L_x_70:
[----:B------:R-:W-:Y:S05]  /*3f50*/  BRA.U UP1, `(.L_x_71) ;  /* 0x0000000101107547 */ /* 0x000fea000b800000 */
[----:B------:R-:W-:Y:S04]  /*3f60*/  MOV R0, UR6 ;  /* 0x0000000600007c02 */ /* 0x000fe80008000f00 */
[----:B------:R-:W-:Y:S04]  /*3f70*/  SHF.L.U32 R3, R0, 0x1f, RZ ;  /* 0x0000001f00037819 */ /* 0x000fe800000006ff */
[----:B------:R-:W2:Y:S02]  /*3f80*/  SYNCS.PHASECHK.TRANS64.TRYWAIT P0, [UR7+0x78], R3 ;  /* 0x00007803ff0075a7 */ /* 0x000ea40008001107 */
[----:B--2---:R-:W-:Y:S05]  /*3f90*/  @!P0 BRA `(.L_x_72) ;  /* 0x0000004800888947 */ /* 0x004fea0003800000 */
.L_x_71:
[----:B------:R-:W-:Y:S02]  /*3fa0*/  R2UR UR19, R21 ;  /* 0x00000000151372ca */ /* 0x000fe400000e0000 */
[----:B------:R-:W-:Y:S02]  /*3fb0*/  R2UR UR18, R20 ;  /* 0x00000000141272ca */ /* 0x000fe400000e0000 */
[----:B------:R-:W-:Y:S02]  /*3fc0*/  ISETP.NE.U32.AND P2, PT, RZ, UR4, PT ;  /* 0x00000004ff007c0c */ /* 0x000fe4000bf45070 */
[----:B------:R-:W-:Y:S02]  /*3fd0*/  SHF.L.U32 R12, R31, 0x1f, RZ ;  /* 0x0000001f1f0c7819 */ /* 0x000fe400000006ff */
[----:B------:R-:W-:Y:S05]  /*3fe0*/  ISETP.NE.AND.EX P2, PT, RZ, UR5, PT, P2 ;  /* 0x00000005ff007c0c */ /* 0x000fea000bf45320 */
[----:B------:R-:W-:Y:S02]  /*3ff0*/  USHF.L.U32 UR19, UR19, 0x7, URZ ;  /* 0x0000000713137899 */ /* 0x000fe400080006ff */
[----:B------:R-:W-:Y:S01]  /*4000*/  USHF.L.U32 UR18, UR18, 0x7, URZ ;  /* 0x0000000712127899 */ /* 0x000fe200080006ff */
[----:B------:R-:W-:Y:S11]  /*4010*/  BRA.U !UP3, `(.L_x_73) ;  /* 0x000000010b347547 */ /* 0x000ff6000b800000 */
[----:B------:R-:W-:Y:S01]  /*4020*/  UPLOP3.LUT UP0, UPT, UPT, UPT, UP2, 0x80, 0x8 ;  /* 0x000000000008789c */ /* 0x000fe20003f0f020 */
[----:B--2---:R-:W-:Y:S02]  /*4030*/  HFMA2 R0, -RZ, RZ, 0, 5.9604644775390625e-08 ;  /* 0x00000001ff007431 */ /* 0x004fe400000001ff */
[----:B------:R-:W-:Y:S03]  /*4040*/  IMAD.MOV.U32 R171, RZ, RZ, 0x1 ;  /* 0x00000001ffab7424 */ /* 0x000fe600078e00ff */
[----:B------:R-:W-:Y:S05]  /*4050*/  PLOP3.LUT P0, PT, PT, PT, UP0, 0x80, 0x8 ;  /* 0x000000000008781c */ /* 0x000fea0003f0f008 */
[----:B------:R-:W2:Y:S01]  /*4060*/  @UP0 LDCU.64 UR10, c[0x0][0x888] ;  /* 0x00011100ff0a07ac */ /* 0x000ea20008000a00 */
[----:B------:R-:W-:Y:S07]  /*4070*/  @UP0 UIMAD UR8, UR36, UR4, URZ ;  /* 0x00000004240802a4 */ /* 0x000fee000f8e02ff */
[----:B------:R-:W-:Y:S01]  /*4080*/  @!P0 PRMT R171, R0, 0x7610, R171 ;  /* 0x0000761000ab8816 */ /* 0x000fe200000000ab */
[----:B--2---:R-:W-:Y:S03]  /*4090*/  @UP0 UIMAD.WIDE UR10, UR8, 0x4, UR10 ;  /* 0x00000004080a08a5 */ /* 0x004fe6000f8e020a */
[----:B------:R-:W2:Y:S03]  /*40a0*/  @!UP0 LDCU UR8, c[0x0][0x880] ;  /* 0x00011000ff0887ac */ /* 0x000ea60008000800 */
[----:B------:R-:W-:Y:S01]  /*40b0*/  IMAD.U32 R10, RZ, RZ, UR10 ;  /* 0x0000000aff0a7e24 */ /* 0x000fe2000f8e00ff */
[----:B------:R-:W-:Y:S05]  /*40c0*/  MOV R11, UR11 ;  /* 0x0000000b000b7c02 */ /* 0x000fea0008000f00 */
[----:B-----5:R3:W5:Y:S02]  /*40d0*/  @P0 LDG.E R81, desc[UR46][R10.64] ;  /* 0x0000002e0a510981 */ /* 0x020764000c1e1900 */
[----:B--23--:R-:W-:Y:S07]  /*40e0*/  @!P0 IMAD.U32 R81, RZ, RZ, UR8 ;  /* 0x00000008ff518e24 */ /* 0x00cfee000f8e00ff */
.L_x_73:
[----:B-----5:R-:W-:Y:S01]  /*40f0*/  @!P2 FSETP.EQ.AND P0, PT, R81, RZ, PT ;  /* 0x000000ff5100a20b */ /* 0x020fe20003f02000 */
[----:B------:R-:W-:Y:S01]  /*4100*/  @!UPT UIADD3 URZ, UPT, UPT, URZ, URZ, URZ ;  /* 0x000000fffffff290 */ /* 0x000fe2000fffe0ff */
[----:B------:R-:W-:Y:S11]  /*4110*/  @!P2 BRA `(.L_x_74) ;  /* 0x000000000014a947 */ /* 0x000ff60003800000 */
[----:B------:R-:W-:Y:S02]  /*4120*/  LOP3.LUT P2, RZ, R171, 0xff, RZ, 0xc0, !PT ;  /* 0x000000ffabff7812 */ /* 0x000fe4000784c0ff */
[----:B------:R-:W-:Y:S04]  /*4130*/  PLOP3.LUT P0, PT, PT, PT, UP0, 0x80, 0x8 ;  /* 0x000000000008781c */ /* 0x000fe80003f0f008 */
[----:B------:R-:W-:Y:S07]  /*4140*/  PLOP3.LUT P0, PT, P0, PT, PT, 0x8, 0x80 ;  /* 0x000000000080781c */ /* 0x000fee000070e170 */
[----:B------:R-:W-:Y:S11]  /*4150*/  @P2 FSETP.EQ.AND P0, PT, R81, RZ, PT ;  /* 0x000000ff5100220b */ /* 0x000ff60003f02000 */
[----:B------:R-:W-:Y:S02]  /*4160*/  @!UPT UIADD3 URZ, UPT, UPT, URZ, URZ, URZ ;  /* 0x000000fffffff290 */ /* 0x000fe4000fffe0ff */
.L_x_74:
[----:B------:R-:W3:Y:S01]  /*4170*/  SYNCS.PHASECHK.TRANS64.TRYWAIT P2, [UR7+0x60], R12 ;  /* 0x0000600cff0075a7 */ /* 0x000ee20008041107 */
[----:B------:R-:W-:Y:S04]  /*4180*/  ELECT P4, URZ, PT ;  /* 0x0000000000ff782f */ /* 0x000fe80003880000 */
[----:B------:R-:W-:Y:S11]  /*4190*/  PLOP3.LUT P4, PT, P0, P4, PT, 0xf2, 0x2f ;  /* 0x00000000002f781c */ /* 0x000ff60000789e72 */
[----:B------:R-:W-:Y:S02]  /*41a0*/  @!UPT UIADD3 URZ, UPT, UPT, URZ, URZ, URZ ;  /* 0x000000fffffff290 */ /* 0x000fe4000fffe0ff */
[----:B-1----:R-:W-:Y:S05]  /*41b0*/  @!P4 IADD3 R21, P0, PT, R32, 0x580, RZ ;  /* 0x000005802015c810 */ /* 0x002fea0007f1e0ff */
[----:B------:R-:W-:Y:S01]  /*41c0*/  @!P4 IMAD.X R20, RZ, RZ, R33, P0 ;  /* 0x000000ffff14c224 */ /* 0x000fe200000e0621 */
[----:B---3--:R-:W-:Y:S07]  /*41d0*/  @!P2 BRA `(.L_x_75) ;  /* 0x000000480010a947 */ /* 0x008fee0003800000 */
.L_x_139:
[----:B------:R-:W3:Y:S01]  /*41e0*/  LDC.64 R14, c[0x0][0xb10] ;  /* 0x0002c400ff0e7b82 */ /* 0x000ee20000000a00 */
[----:B------:R-:W-:Y:S01]  /*41f0*/  @!P4 R2UR UR8, R20 ;  /* 0x000000001408c2ca */ /* 0x000fe200000e0000 */
[----:B------:R-:W-:Y:S01]  /*4200*/  VOTEU.ALL UP1, P4 ;  /* 0x0000000000ff7886 */ /* 0x000fe20002020000 */
[----:B------:R-:W-:Y:S01]  /*4210*/  @!P4 R2UR UR9, R21 ;  /* 0x000000001509c2ca */ /* 0x000fe200000e0000 */
[----:B------:R-:W-:Y:S01]  /*4220*/  UMOV UR10, 0x0 ;  /* 0x00000000000a7882 */ /* 0x000fe20000000000 */
[----:B------:R-:W-:Y:S03]  /*4230*/  UMOV UR11, 0x10000000 ;  /* 0x10000000000b7882 */ /* 0x000fe60000000000 */
[----:B------:R-:W5:Y:S01]  /*4240*/  LDC.64 R10, c[0x0][0xb18] ;  /* 0x0002c600ff0a7b82 */ /* 0x000f620000000a00 */
[----:B------:R-:W-:Y:S01]  /*4250*/  @!UP1 UIADD3 UR16, UPT, UPT, UR7, 0x200, URZ ;  /* 0x0000020007109890 */ /* 0x000fe2000fffe0ff */
[----:B------:R-:W-:Y:S01]  /*4260*/  @P3 SHF.R.U32.HI R28, RZ, 0x10, R25 ;  /* 0x00000010ff1c3819 */ /* 0x000fe20000011619 */
[----:B------:R-:W-:Y:S01]  /*4270*/  VOTEU.ALL UP1, P4 ;  /* 0x0000000000ff7886 */ /* 0x000fe20002020000 */
[----:B------:R-:W-:Y:S01]  /*4280*/  UMOV UR20, UR36 ;  /* 0x0000002400147c82 */ /* 0x000fe20008000000 */
[----:B------:R-:W-:Y:S03]  /*4290*/  VIADD R30, R30, 0x1 ;  /* 0x000000011e1e7836 */ /* 0x000fe60000000000 */
[----:B--2---:R-:W2:Y:S01]  /*42a0*/  @!P1 LDC R0, c[0x0][0xb20] ;  /* 0x0002c800ff009b82 */ /* 0x004ea20000000800 */
[----:B------:R-:W-:Y:S01]  /*42b0*/  IMAD.U32 R21, RZ, RZ, UR8 ;  /* 0x00000008ff157e24 */ /* 0x000fe2000f8e00ff */
[----:B------:R-:W-:Y:S06]  /*42c0*/  UPRMT UR8, UR37, 0x654, UR17 ;  /* 0x0000065425087896 */ /* 0x000fec0008000011 */
[----:B-1----:R-:W1:Y:S01]  /*42d0*/  @!P1 LDC R3, c[0x0][0xb0c] ;  /* 0x0002c300ff039b82 */ /* 0x002e620000000800 */
[----:B------:R-:W-:Y:S01]  /*42e0*/  IMAD.U32 R20, RZ, RZ, UR9 ;  /* 0x00000009ff147e24 */ /* 0x000fe2000f8e00ff */
[----:B------:R-:W-:Y:S04]  /*42f0*/  @!P4 R2UR UR15, R21 ;  /* 0x00000000150fc2ca */ /* 0x000fe800000e0000 */
[----:B------:R-:W-:Y:S01]  /*4300*/  @!P4 R2UR UR14, R20 ;  /* 0x00000000140ec2ca */ /* 0x000fe200000e0000 */
[----:B------:R-:W-:Y:S11]  /*4310*/  @!P4 IMAD.MOV.U32 R20, RZ, RZ, 0x2000 ;  /* 0x00002000ff14c424 */ /* 0x000ff600078e00ff */
[----:B------:R-:W-:Y:S01]  /*4320*/  @!UPT UIADD3 URZ, UPT, UPT, URZ, URZ, URZ ;  /* 0x000000fffffff290 */ /* 0x000fe2000fffe0ff */
[----:B------:R1:W-:Y:S01]  /*4330*/  @!UP1 UTMALDG.3D [UR16], [UR14], desc[UR10] ;  /* 0x00000a100e0095b4 */ /* 0x0003e20008011000 */
[----:B------:R1:W-:Y:S02]  /*4340*/  @!P4 SYNCS.ARRIVE.TRANS64.RED.A0TR RZ, [UR7+0x50], R20 ;  /* 0x00005014ffffc9a7 */ /* 0x0003e40008300407 */
[----:B-1----:R-:W-:Y:S01]  /*4350*/  @!P1 ISETP.NE.AND P2, PT, R3, 0x1, PT ;  /* 0x000000010300980c */ /* 0x002fe20003f45270 */
[C---:B---3--:R-:W-:Y:S01]  /*4360*/  @!P1 IMAD.HI.U32 R14, R13.reuse, R14, RZ ;  /* 0x0000000e0d0e9227 */ /* 0x048fe200078e00ff */
[----:B-----5:R-:W-:Y:S03]  /*4370*/  @!P1 ISETP.NE.AND P0, PT, R10, 0x1, PT ;  /* 0x000000010a00980c */ /* 0x020fe60003f05270 */
[C---:B------:R-:W-:Y:S01]  /*4380*/  @!P1 IMAD.HI.U32 R11, R8.reuse, R11, RZ ;  /* 0x0000000b080b9227 */ /* 0x040fe200078e00ff */
[----:B------:R-:W-:Y:S04]  /*4390*/  @!P1 SHF.R.U32.HI R14, RZ, R15, R14 ;  /* 0x0000000fff0e9219 */ /* 0x000fe8000001160e */
[----:B--2---:R-:W-:Y:S01]  /*43a0*/  @!P1 SHF.R.U32.HI R9, RZ, R0, R11 ;  /* 0x00000000ff099219 */ /* 0x004fe2000001160b */
[----:B------:R-:W-:Y:S01]  /*43b0*/  SYNCS.ARRIVE.TRANS64.RED.A1T0 RZ, [UR8], RZ ;  /* 0x000000ffffff79a7 */ /* 0x000fe20008100408 */
[----:B------:R-:W-:Y:S02]  /*43c0*/  @!P1 SEL R14, R13, R14, !P2 ;  /* 0x0000000e0d0e9207 */ /* 0x000fe40005000000 */
[----:B------:R-:W-:Y:S01]  /*43d0*/  @!P1 SEL R9, R8, R9, !P0 ;  /* 0x0000000908099207 */ /* 0x000fe20004000000 */
[----:B------:R-:W1:Y:S04]  /*43e0*/  SYNCS.PHASECHK.TRANS64.TRYWAIT P5, [UR7+0x68], R12 ;  /* 0x0000680cff0075a7 */ /* 0x000e6800080a1107 */
[----:B------:R-:W-:Y:S02]  /*43f0*/  @!P1 IMAD.IADD R0, R9, 0x1, -R14 ;  /* 0x0000000109009824 */ /* 0x000fe400078e0a0e */
[----:B------:R-:W-:Y:S02]  /*4400*/  @!P1 IMAD.IADD R9, R14, 0x1, -R9 ;  /* 0x000000010e099824 */ /* 0x000fe400078e0a09 */
[----:B------:R-:W-:Y:S02]  /*4410*/  @!P1 IMAD R13, R0, R3, R13 ;  /* 0x00000003000d9224 */ /* 0x000fe400078e020d */
[----:B------:R-:W-:Y:S01]  /*4420*/  @!P1 IMAD R8, R9, R10, R8 ;  /* 0x0000000a09089224 */ /* 0x000fe200078e0208 */
[----:B-1----:R-:W-:Y:S06]  /*4430*/  @!P5 BRA `(.L_x_76) ;  /* 0x000000440090d947 */ /* 0x002fec0003800000 */
.L_x_141:
[----:B-1----:R-:W-:Y:S01]  /*4440*/  @!P4 IADD3 R3, P0, PT, R32, 0x580, RZ ;  /* 0x000005802003c810 */ /* 0x002fe20007f1e0ff */
[----:B------:R-:W-:Y:S01]  /*4450*/  VOTEU.ALL UP1, P4 ;  /* 0x0000000000ff7886 */ /* 0x000fe20002020000 */
[----:B------:R-:W-:Y:S01]  /*4460*/  UMOV UR20, 0x0 ;  /* 0x0000000000147882 */ /* 0x000fe20000000000 */
[----:B------:R-:W-:Y:S01]  /*4470*/  UMOV UR21, 0x10000000 ;  /* 0x1000000000157882 */ /* 0x000fe20000000000 */
[----:B------:R-:W-:Y:S01]  /*4480*/  @!P4 R2UR UR9, R3 ;  /* 0x000000000309c2ca */ /* 0x000fe200000e0000 */
[----:B------:R-:W-:Y:S01]  /*4490*/  @!P4 IMAD.X R0, RZ, RZ, R33, P0 ;  /* 0x000000ffff00c224 */ /* 0x000fe200000e0621 */
[----:B------:R-:W-:Y:S01]  /*44a0*/  @!UP1 UIADD3 UR10, UPT, UPT, UR18, 0x40, URZ ;  /* 0x00000040120a9890 */ /* 0x000fe2000fffe0ff */
[----:B------:R-:W-:Y:S01]  /*44b0*/  ISETP.NE.AND P0, PT, R30, 0x2, PT ;  /* 0x000000021e00780c */ /* 0x000fe20003f05270 */
[----:B------:R-:W-:Y:S01]  /*44c0*/  UMOV UR11, UR19 ;  /* 0x00000013000b7c82 */ /* 0x000fe20008000000 */
[----:B------:R-:W-:Y:S01]  /*44d0*/  UMOV UR12, UR36 ;  /* 0x00000024000c7c82 */ /* 0x000fe20008000000 */
[----:B------:R-:W-:Y:S01]  /*44e0*/  @!P4 R2UR UR8, R0 ;  /* 0x000000000008c2ca */ /* 0x000fe200000e0000 */
[----:B------:R-:W-:Y:S01]  /*44f0*/  IMAD.IADD R20, R8, 0x1, R147 ;  /* 0x0000000108147824 */ /* 0x000fe200078e0293 */
[----:B------:R-:W-:Y:S01]  /*4500*/  @P3 R2UR UR36, R28 ;  /* 0x000000001c2432ca */ /* 0x000fe200000e0000 */
[----:B------:R-:W-:Y:S01]  /*4510*/  IMAD.IADD R21, R13, 0x1, R170 ;  /* 0x000000010d157824 */ /* 0x000fe200078e02aa */
[----:B------:R-:W-:Y:S02]  /*4520*/  SEL R0, RZ, 0x1, P0 ;  /* 0x00000001ff007807 */ /* 0x000fe40000000000 */
[----:B------:R-:W-:Y:S01]  /*4530*/  LOP3.LUT R31, R31, 0x1, RZ, 0x3c, !PT ;  /* 0x000000011f1f7812 */ /* 0x000fe200078e3cff */
[----:B------:R-:W-:Y:S01]  /*4540*/  IMAD.U32 R10, RZ, RZ, UR9 ;  /* 0x00000009ff0a7e24 */ /* 0x000fe2000f8e00ff */
[----:B------:R-:W-:Y:S01]  /*4550*/  @!UP1 UIADD3 UR9, UPT, UPT, UR7, 0x58, URZ ;  /* 0x0000005807099890 */ /* 0x000fe2000fffe0ff */
[----:B------:R-:W-:Y:S02]  /*4560*/  LOP3.LUT R29, R29, R0, RZ, 0x3c, !PT ;  /* 0x000000001d1d7212 */ /* 0x000fe400078e3cff */
[----:B------:R-:W-:Y:S02]  /*4570*/  SEL R30, R30, RZ, P0 ;  /* 0x000000ff1e1e7207 */ /* 0x000fe40000000000 */
[----:B------:R-:W-:Y:S01]  /*4580*/  IMAD.U32 R11, RZ, RZ, UR8 ;  /* 0x00000008ff0b7e24 */ /* 0x000fe2000f8e00ff */
[----:B------:R-:W-:Y:S01]  /*4590*/  @!P4 R2UR UR14, R10 ;  /* 0x000000000a0ec2ca */ /* 0x000fe200000e0000 */
[----:B------:R-:W-:Y:S01]  /*45a0*/  @!UP1 UIADD3 UR8, UPT, UPT, UR7, 0x2200, URZ ;  /* 0x0000220007089890 */ /* 0x000fe2000fffe0ff */
[----:B------:R-:W-:Y:S02]  /*45b0*/  VOTEU.ALL UP1, P4 ;  /* 0x0000000000ff7886 */ /* 0x000fe40002020000 */
[----:B------:R-:W-:Y:S11]  /*45c0*/  @!P4 R2UR UR15, R11 ;  /* 0x000000000b0fc2ca */ /* 0x000ff600000e0000 */
[----:B------:R-:W-:Y:S02]  /*45d0*/  @!UPT UIADD3 URZ, UPT, UPT, URZ, URZ, URZ ;  /* 0x000000fffffff290 */ /* 0x000fe4000fffe0ff */
[----:B------:R2:W-:Y:S01]  /*45e0*/  @!UP1 UTMALDG.3D [UR8], [UR14], desc[UR20] ;  /* 0x000014080e0095b4 */ /* 0x0005e20008011000 */
[----:B------:R2:W-:Y:S01]  /*45f0*/  @!P4 SYNCS.ARRIVE.TRANS64.RED.A0TR RZ, [UR7+0x58], R23 ;  /* 0x00005817ffffc9a7 */ /* 0x0005e20008300407 */
[----:B------:R-:W-:Y:S01]  /*4600*/  UPLOP3.LUT UP1, UPT, UPT, UPT, UPT, 0x80, 0x8 ;  /* 0x000000000008789c */ /* 0x000fe20003f2f070 */
[----:B------:R-:W-:Y:S01]  /*4610*/  SYNCS.ARRIVE.TRANS64.RED.A1T0 RZ, [UR13], RZ ;  /* 0x000000ffffff79a7 */ /* 0x000fe2000810040d */
[----:B------:R-:W-:Y:S09]  /*4620*/  @P3 BRA `(.L_x_77) ;  /* 0xfffffff400503947 */ /* 0x000ff2000383ffff */
[----:B------:R-:W-:-:S04]  /*4630*/  SHF.L.U32 R3, R31, 0x1f, RZ ;  /* 0x0000001f1f037819 */ /* 0x000fc800000006ff */
[----:B------:R-:W1:Y:S02]  /*4640*/  SYNCS.PHASECHK.TRANS64.TRYWAIT P0, [UR7+0x60], R3 ;  /* 0x00006003ff0075a7 */ /* 0x000e640008001107 */
[----:B-1----:R-:W-:Y:S05]  /*4650*/  @!P0 BRA `(.L_x_78) ;  /* 0x0000004400208947 */ /* 0x002fea0003800000 */
.L_x_143:
[----:B-1----:R-:W-:-:S07]  /*4660*/  MOV R0, UR7 ;  /* 0x0000000700007c02 */ /* 0x002fce0008000f00 */
.L_x_79:
[----:B-1----:R-:W-:-:S04]  /*4670*/  SHF.L.U32 R3, R31, 0x1f, RZ ;  /* 0x0000001f1f037819 */ /* 0x002fc800000006ff */
[----:B------:R1:W3:Y:S03]  /*4680*/  SYNCS.PHASECHK.TRANS64.TRYWAIT P0, [R0+URZ+0x68], R3 ;  /* 0x00006803000075a7 */ /* 0x0002e600080011ff */
[----:B---3--:R-:W-:Y:S05]  /*4690*/  @!P0 NANOSLEEP.SYNCS 0x989680 ;  /* 0x009896800000895d */ /* 0x008fea0003900000 */
[----:B------:R-:W3:Y:S02]  /*46a0*/  @!P0 SYNCS.PHASECHK.TRANS64 P0, [R0+URZ+0x68], R3 ;  /* 0x00006803000085a7 */ /* 0x000ee400080010ff */
[----:B--23--:R-:W-:Y:S05]  /*46b0*/  @P0 EXIT ;  /* 0x000000000000094d */ /* 0x00cfea0003800000 */
[----:B------:R-:W-:Y:S05]  /*46c0*/  BRA `(.L_x_79) ;  /* 0xfffffffc00e87947 */ /* 0x000fea000383ffff */
.L_x_68:
[----:B------:R-:W-:-:S06]  /*46d0*/  UISETP.GE.AND UP1, UPT, UR8, 0x4, UPT ;  /* 0x000000040800788c */ /* 0x000fcc000bf26270 */
[----:B------:R-:W-:-:S13]  /*46e0*/  PLOP3.LUT P0, PT, PT, PT, UP1, 0x80, 0x8 ;  /* 0x000000000008781c */ /* 0x000fda0003f0f018 */
[----:B------:R-:W-:Y:S05]  /*46f0*/  @!P0 EXIT ;  /* 0x000000000000894d */ /* 0x000fea0003800000 */
[----:B------:R-:W-:Y:S01]  /*4700*/  BAR.SYNC.DEFER_BLOCKING 0x6, 0xa0 ;  /* 0x0182800000007b1d */ /* 0x000fe20000010000 */
[C---:B------:R-:W-:Y:S01]  /*4710*/  IMAD.SHL.U32 R3, R189.reuse, 0x40, RZ ;  /* 0x00000040bd037824 */ /* 0x040fe200078e00ff */
[C---:B------:R-:W-:Y:S01]  /*4720*/  LOP3.LUT R193, R189.reuse, 0x60, RZ, 0xc0, !PT ;  /* 0x00000060bdc17812 */ /* 0x040fe200078ec0ff */
[C---:B------:R-:W-:Y:S01]  /*4730*/  IMAD.SHL.U32 R172, R189.reuse, 0x8, RZ ;  /* 0x00000008bdac7824 */ /* 0x040fe200078e00ff */
[C---:B------:R-:W-:Y:S01]  /*4740*/  LOP3.LUT R191, R189.reuse, 0x2, RZ, 0xc0, !PT ;  /* 0x00000002bdbf7812 */ /* 0x040fe200078ec0ff */
[----:B------:R-:W-:Y:S01]  /*4750*/  IMAD.U32 R79, R189, 0x10000, RZ ;  /* 0x00010000bd4f7824 */ /* 0x000fe200078e00ff */
[----:B------:R-:W-:Y:S02]  /*4760*/  UMOV UR49, 0x400 ;  /* 0x0000040000317882 */ /* 0x000fe40000000000 */
[----:B------:R-:W1:Y:S01]  /*4770*/  LDC R177, c[0x0][0x370] ;  /* 0x0000dc00ffb17b82 */ /* 0x000e620000000800 */
[----:B------:R-:W-:Y:S01]  /*4780*/  ULEA UR49, UR37, UR49, 0x18 ;  /* 0x0000003125317291 */ /* 0x000fe2000f8ec0ff */
[----:B------:R-:W-:Y:S01]  /*4790*/  LOP3.LUT R5, R3, 0x180, RZ, 0xc0, !PT ;  /* 0x0000018003057812 */ /* 0x000fe200078ec0ff */
[----:B------:R-:W-:Y:S01]  /*47a0*/  HFMA2 R195, -RZ, RZ, 0, 0 ;  /* 0x00000000ffc37431 */ /* 0x000fe200000001ff */
[----:B------:R-:W-:Y:S01]  /*47b0*/  LOP3.LUT R79, R79, 0x600000, RZ, 0xc0, !PT ;  /* 0x006000004f4f7812 */ /* 0x000fe200078ec0ff */
[----:B------:R-:W-:Y:S01]  /*47c0*/  UIADD3 UR4, UPT, UPT, UR49, 0x4200, URZ ;  /* 0x0000420031047890 */ /* 0x000fe2000fffe0ff */
[----:B------:R-:W-:Y:S01]  /*47d0*/  LOP3.LUT R172, R5, 0x30, R172, 0xf8, !PT ;  /* 0x0000003005ac7812 */ /* 0x000fe200078ef8ac */
[----:B------:R-:W-:Y:S01]  /*47e0*/  IMAD.MOV.U32 R76, RZ, RZ, RZ ;  /* 0x000000ffff4c7224 */ /* 0x000fe200078e00ff */
[----:B------:R-:W2:Y:S01]  /*47f0*/  LDC R74, c[0x0][0xb0c] ;  /* 0x0002c300ff4a7b82 */ /* 0x000ea20000000800 */
[----:B------:R-:W-:-:S02]  /*4800*/  LOP3.LUT R189, R189, 0x4, RZ, 0xc0, !PT ;  /* 0x00000004bdbd7812 */ /* 0x000fc400078ec0ff */
[----:B------:R-:W-:Y:S02]  /*4810*/  CS2R R182, SRZ ;  /* 0x0000000000b67805 */ /* 0x000fe4000001ff00 */
[----:B------:R-:W-:Y:S02]  /*4820*/  LOP3.LUT R172, R172, 0x1e40, R3, 0xf8, !PT ;  /* 0x00001e40acac7812 */ /* 0x000fe400078ef803 */
[----:B------:R-:W-:Y:S02]  /*4830*/  CS2R R180, SRZ ;  /* 0x0000000000b47805 */ /* 0x000fe4000001ff00 */
[----:B------:R-:W-:Y:S01]  /*4840*/  IADD3 R188, PT, PT, -R189, 0x2, RZ ;  /* 0x00000002bdbc7810 */ /* 0x000fe20007ffe1ff */
[----:B------:R-:W-:Y:S01]  /*4850*/  IMAD.MOV R176, RZ, RZ, -R191 ;  /* 0x000000ffffb07224 */ /* 0x000fe200078e0abf */
[----:B------:R-:W-:Y:S01]  /*4860*/  MOV R192, UR4 ;  /* 0x0000000400c07c02 */ /* 0x000fe20008000f00 */
[----:B------:R-:W4:Y:S01]  /*4870*/  LDC R174, c[0x0][0xb20] ;  /* 0x0002c800ffae7b82 */ /* 0x000f220000000800 */
[----:B------:R-:W3:Y:S01]  /*4880*/  LDS R0, [UR49+0x130] ;  /* 0x00013031ff007984 */ /* 0x000ee20008000800 */
[----:B------:R-:W-:Y:S01]  /*4890*/  VIADD R190, R172, UR49 ;  /* 0x00000031acbe7c36 */ /* 0x000fe20008000000 */
[----:B------:R-:W1:Y:S01]  /*48a0*/  LDCU.64 UR52, c[0x0][0x348] ;  /* 0x00006900ff3477ac */ /* 0x000e620008000a00 */
[----:B------:R-:W-:-:S02]  /*48b0*/  IMAD.MOV R175, RZ, RZ, -R189 ;  /* 0x000000ffffaf7224 */ /* 0x000fc400078e0abd */
[----:B------:R-:W-:Y:S01]  /*48c0*/  VIADD R190, R190, 0x200 ;  /* 0x00000200bebe7836 */ /* 0x000fe20000000000 */
[----:B------:R-:W1:Y:S01]  /*48d0*/  LDCU.64 UR38, c[0x0][0x888] ;  /* 0x00011100ff2677ac */ /* 0x000e620008000a00 */
[----:B------:R-:W1:Y:S01]  /*48e0*/  LDC R73, c[0x0][0xb30] ;  /* 0x0002cc00ff497b82 */ /* 0x000e620000000800 */
[----:B------:R-:W1:Y:S01]  /*48f0*/  LDCU.64 UR44, c[0x0][0x890] ;  /* 0x00011200ff2c77ac */ /* 0x000e620008000a00 */
[----:B------:R-:W-:-:S06]  /*4900*/  UIADD3 UR48, UPT, UPT, UR49, 0x200, URZ ;  /* 0x0000020031307890 */ /* 0x000fcc000fffe0ff */
[----:B------:R-:W1:Y:S08]  /*4910*/  LDC.64 R168, c[0x0][0xb10] ;  /* 0x0002c400ffa87b82 */ /* 0x000e700000000a00 */
[----:B------:R-:W1:Y:S08]  /*4920*/  LDC.64 R70, c[0x0][0xb18] ;  /* 0x0002c600ff467b82 */ /* 0x000e700000000a00 */
[----:B------:R-:W1:Y:S08]  /*4930*/  LDC.64 R68, c[0x0][0xb28] ;  /* 0x0002ca00ff447b82 */ /* 0x000e700000000a00 */
[----:B------:R-:W1:Y:S01]  /*4940*/  LDC.64 R166, c[0x0][0x8b0] ;  /* 0x00022c00ffa67b82 */ /* 0x000e620000000a00 */
[----:B---3--:R-:W-:-:S07]  /*4950*/  IMAD.IADD R79, R0, 0x1, R79 ;  /* 0x00000001004f7824 */ /* 0x008fce00078e024f */
[----:B------:R-:W3:Y:S08]  /*4960*/  LDC.64 R164, c[0x0][0x8a8] ;  /* 0x00022a00ffa47b82 */ /* 0x000ef00000000a00 */
[----:B--2-4-:R-:W1:Y:S02]  /*4970*/  LDC R178, c[0x0][0x374] ;  /* 0x0000dd00ffb27b82 */ /* 0x014e640000000800 */
.L_x_106:
[C---:B------:R-:W-:Y:S02]  /*4980*/  LEA R0, R195.reuse, UR49, 0x3 ;  /* 0x00000031c3007c11 */ /* 0x040fe4000f8e18ff */
[----:B------:R-:W-:Y:S02]  /*4990*/  SHF.L.U32 R3, R182, 0x1f, RZ ;  /* 0x0000001fb6037819 */ /* 0x000fe400000006ff */
[----:B------:R-:W-:Y:S02]  /*49a0*/  LEA R16, R195, UR49, 0x4 ;  /* 0x00000031c3107c11 */ /* 0x000fe4000f8e20ff */
[----:B------:R-:W2:Y:S02]  /*49b0*/  SYNCS.PHASECHK.TRANS64.TRYWAIT P0, [R0+URZ+0x80], R3 ;  /* 0x00008003000075a7 */ /* 0x000ea400080011ff */
[----:B-12---:R-:W-:Y:S05]  /*49c0*/  @!P0 BRA `(.L_x_80) ;  /* 0x00000040005c8947 */ /* 0x006fea0003800000 */
.L_x_144:
[----:B------:R-:W4:Y:S01]  /*49d0*/  LDC.64 R12, c[0x0][0xb10] ;  /* 0x0002c400ff0c7b82 */ /* 0x000f220000000a00 */
[----:B------:R-:W3:Y:S01]  /*49e0*/  LDS.128 R16, [R16+0x110] ;  /* 0x0001100010107984 */ /* 0x000ee20000000c00 */
[----:B-1----:R-:W-:Y:S01]  /*49f0*/  ISETP.NE.AND P1, PT, R73, 0x1, PT ;  /* 0x000000014900780c */ /* 0x002fe20003f25270 */
[----:B--2---:R-:W-:Y:S01]  /*4a00*/  VIADD R0, R0, 0x90 ;  /* 0x0000009000007836 */ /* 0x004fe20000000000 */
[----:B------:R-:W-:Y:S04]  /*4a10*/  ISETP.GE.AND P0, PT, R72, 0x1, PT ;  /* 0x000000014800780c */ /* 0x000fe80003f06270 */
[----:B------:R-:W1:Y:S01]  /*4a20*/  LDC.64 R10, c[0x0][0xb18] ;  /* 0x0002c600ff0a7b82 */ /* 0x000e620000000a00 */
[----:B------:R-:W-:Y:S01]  /*4a30*/  PRMT R0, RZ, 0x654, R0 ;  /* 0x00000654ff007816 */ /* 0x000fe20000000000 */
[----:B------:R-:W-:Y:S01]  /*4a40*/  @!PT LDS RZ, [RZ] ;  /* 0x00000000fffff984 */ /* 0x000fe20000000800 */
[----:B------:R-:W-:Y:S01]  /*4a50*/  @!PT LDS RZ, [RZ] ;  /* 0x00000000fffff984 */ /* 0x000fe20000000800 */
[----:B------:R-:W-:Y:S01]  /*4a60*/  @!PT LDS RZ, [RZ] ;  /* 0x00000000fffff984 */ /* 0x000fe20000000800 */
[----:B------:R-:W-:Y:S01]  /*4a70*/  @!PT LDS RZ, [RZ] ;  /* 0x00000000fffff984 */ /* 0x000fe20000000800 */
[----:B------:R2:W-:Y:S06]  /*4a80*/  MEMBAR.ALL.CTA ;  /* 0x0000000000007992 */ /* 0x0005ec0000008000 */
[----:B--2---:R-:W2:Y:S01]  /*4a90*/  FENCE.VIEW.ASYNC.S ;  /* 0x00000000000073c6 */ /* 0x004ea20000000000 */
[----:B------:R-:W1:Y:S08]  /*4aa0*/  @!P1 LDC R14, c[0x0][0xb20] ;  /* 0x0002c800ff0e9b82 */ /* 0x000e700000000800 */
[----:B------:R-:W1:Y:S01]  /*4ab0*/  @!P1 LDC R9, c[0x0][0xb0c] ;  /* 0x0002c300ff099b82 */ /* 0x000e620000000800 */
[----:B--2---:R2:W-:Y:S01]  /*4ac0*/  SYNCS.ARRIVE.TRANS64.RED.A1T0 RZ, [R0+URZ], RZ ;  /* 0x000000ff00ff79a7 */ /* 0x0045e200081004ff */
[----:B---3--:R-:W-:Y:S04]  /*4ad0*/  LOP3.LUT P4, RZ, R18, 0x1, RZ, 0xc0, !PT ;  /* 0x0000000112ff7812 */ /* 0x008fe8000788c0ff */
[----:B------:R-:W-:Y:S09]  /*4ae0*/  P2R R194, PR, RZ, 0x10 ;  /* 0x00000010ffc27803 */ /* 0x000ff20000000000 */
[----:B------:R-:W-:Y:S02]  /*4af0*/  @P4 MOV R77, R16 ;  /* 0x00000010004d4202 */ /* 0x000fe40000000f00 */
[----:B------:R-:W-:Y:S01]  /*4b00*/  @P4 LOP3.LUT R75, R17, 0xffff, RZ, 0xc0, !PT ;  /* 0x0000ffff114b4812 */ /* 0x000fe200078ec0ff */
[----:B--2-4-:R-:W-:Y:S06]  /*4b10*/  @!P0 BRA `(.L_x_81) ;  /* 0x0000000000a48947 */ /* 0x014fec0003800000 */
[----:B------:R-:W-:Y:S01]  /*4b20*/  IMAD.HI.U32 R23, R178, R71, RZ ;  /* 0x00000047b2177227 */ /* 0x000fe200078e00ff */
[----:B------:R-:W-:Y:S02]  /*4b30*/  ISETP.NE.AND P0, PT, R70, 0x1, PT ;  /* 0x000000014600780c */ /* 0x000fe40003f05270 */
[----:B------:R-:W-:Y:S01]  /*4b40*/  ISETP.NE.AND P2, PT, R72, 0x1, PT ;  /* 0x000000014800780c */ /* 0x000fe20003f45270 */
[----:B------:R-:W-:Y:S01]  /*4b50*/  IMAD.HI.U32 R22, R177, R168, RZ ;  /* 0x000000a8b1167227 */ /* 0x000fe200078e00ff */
[----:B------:R-:W-:Y:S02]  /*4b60*/  SHF.R.U32.HI R23, RZ, R174, R23 ;  /* 0x000000aeff177219 */ /* 0x000fe40000011617 */
[----:B------:R-:W-:Y:S01]  /*4b70*/  ISETP.NE.AND P3, PT, R74, 0x1, PT ;  /* 0x000000014a00780c */ /* 0x000fe20003f65270 */
[----:B------:R-:W-:Y:S01]  /*4b80*/  IMAD.HI.U32 R26, R77, R168, RZ ;  /* 0x000000a84d1a7227 */ /* 0x000fe200078e00ff */
[----:B------:R-:W-:Y:S02]  /*4b90*/  SHF.R.U32.HI R22, RZ, R169, R22 ;  /* 0x000000a9ff167219 */ /* 0x000fe40000011616 */
[----:B------:R-:W-:Y:S01]  /*4ba0*/  SEL R3, R178, R23, !P0 ;  /* 0x00000017b2037207 */ /* 0x000fe20004000000 */
[----:B------:R-:W-:Y:S01]  /*4bb0*/  IMAD.HI.U32 R23, R75, R71, RZ ;  /* 0x000000474b177227 */ /* 0x000fe200078e00ff */
[----:B------:R-:W-:Y:S02]  /*4bc0*/  SEL R7, R177, R22, !P3 ;  /* 0x00000016b1077207 */ /* 0x000fe40005800000 */
[----:B------:R-:W-:Y:S01]  /*4bd0*/  SHF.R.U32.HI R26, RZ, R169, R26 ;  /* 0x000000a9ff1a7219 */ /* 0x000fe2000001161a */
[-C--:B------:R-:W-:Y:S04]  /*4be0*/  IMAD.HI.U32 R22, R3, R68.reuse, RZ ;  /* 0x0000004403167227 */ /* 0x080fe800078e00ff */
[----:B------:R-:W-:Y:S01]  /*4bf0*/  IMAD.HI.U32 R24, R7, R68, RZ ;  /* 0x0000004407187227 */ /* 0x000fe200078e00ff */
[-C--:B------:R-:W-:Y:S02]  /*4c00*/  @P2 SHF.R.U32.HI R3, RZ, R69.reuse, R22 ;  /* 0x00000045ff032219 */ /* 0x080fe40000011616 */
[----:B------:R-:W-:Y:S02]  /*4c10*/  SHF.R.U32.HI R22, RZ, R174, R23 ;  /* 0x000000aeff167219 */ /* 0x000fe40000011617 */
[----:B------:R-:W-:Y:S01]  /*4c20*/  @P2 SHF.R.U32.HI R7, RZ, R69, R24 ;  /* 0x00000045ff072219 */ /* 0x000fe20000011618 */
[C---:B------:R-:W-:Y:S01]  /*4c30*/  IMAD R2, R72.reuse, R3, RZ ;  /* 0x0000000348027224 */ /* 0x040fe200078e02ff */
[----:B------:R-:W-:Y:S02]  /*4c40*/  SEL R5, R75, R22, !P0 ;  /* 0x000000164b057207 */ /* 0x000fe40004000000 */
[----:B------:R-:W-:Y:S01]  /*4c50*/  SEL R3, R77, R26, !P3 ;  /* 0x0000001a4d037207 */ /* 0x000fe20005800000 */
[----:B------:R-:W-:Y:S01]  /*4c60*/  IMAD R4, R72, R7, RZ ;  /* 0x0000000748047224 */ /* 0x000fe200078e02ff */
[C---:B------:R-:W-:Y:S01]  /*4c70*/  ISETP.GE.AND P0, PT, R5.reuse, R2, PT ;  /* 0x000000020500720c */ /* 0x040fe20003f06270 */
[----:B------:R-:W-:Y:S03]  /*4c80*/  IMAD.HI.U32 R6, R5, R68, RZ ;  /* 0x0000004405067227 */ /* 0x000fe600078e00ff */
[----:B------:R-:W-:Y:S01]  /*4c90*/  ISETP.GE.OR P0, PT, R3, R4, P0 ;  /* 0x000000040300720c */ /* 0x000fe20000706670 */
[----:B------:R-:W-:Y:S01]  /*4ca0*/  IMAD.MOV R4, RZ, RZ, -R3 ;  /* 0x000000ffff047224 */ /* 0x000fe200078e0a03 */
[-C--:B------:R-:W-:Y:S03]  /*4cb0*/  SHF.R.U32.HI R6, RZ, R69.reuse, R6 ;  /* 0x00000045ff067219 */ /* 0x080fe60000011606 */
[----:B------:R-:W-:Y:S01]  /*4cc0*/  IMAD R77, R74, R4, R77 ;  /* 0x000000044a4d7224 */ /* 0x000fe200078e024d */
[----:B------:R-:W-:Y:S05]  /*4cd0*/  SEL R15, R5, R6, !P2 ;  /* 0x00000006050f7207 */ /* 0x000fea0005000000 */
[----:B------:R-:W-:Y:S02]  /*4ce0*/  IMAD.MOV R6, RZ, RZ, -R15 ;  /* 0x000000ffff067224 */ /* 0x000fe400078e0a0f */
[C---:B------:R-:W-:Y:S04]  /*4cf0*/  @!P0 IMAD.HI.U32 R2, R3.reuse, R68, RZ ;  /* 0x0000004403028227 */ /* 0x040fe800078e00ff */
[----:B------:R-:W-:Y:S01]  /*4d00*/  IMAD R6, R72, R6, R5 ;  /* 0x0000000648067224 */ /* 0x000fe200078e0205 */
[----:B------:R-:W-:Y:S04]  /*4d10*/  @!P0 SHF.R.U32.HI R2, RZ, R69, R2 ;  /* 0x00000045ff028219 */ /* 0x000fe80000011602 */
[----:B------:R-:W-:Y:S02]  /*4d20*/  @!P0 SEL R0, R3, R2, !P2 ;  /* 0x0000000203008207 */ /* 0x000fe40005000000 */
[----:B------:R-:W-:Y:S02]  /*4d30*/  IADD3 R2, PT, PT, -R5, RZ, RZ ;  /* 0x000000ff05027210 */ /* 0x000fe40007ffe1ff */
[----:B------:R-:W-:Y:S01]  /*4d40*/  @!P0 IADD3 R8, PT, PT, R15, -R0, RZ ;  /* 0x800000000f088210 */ /* 0x000fe20007ffe0ff */
[----:B------:R-:W-:Y:S02]  /*4d50*/  @!P0 IMAD R0, R7, R6, R0 ;  /* 0x0000000607008224 */ /* 0x000fe400078e0200 */
[----:B------:R-:W-:Y:S02]  /*4d60*/  IMAD R75, R70, R2, R75 ;  /* 0x00000002464b7224 */ /* 0x000fe400078e024b */
[----:B------:R-:W-:Y:S02]  /*4d70*/  @!P0 IMAD R5, R8, R72, R3 ;  /* 0x0000004808058224 */ /* 0x000fe400078e0203 */
[----:B------:R-:W-:Y:S04]  /*4d80*/  @!P0 IMAD.MOV.U32 R3, RZ, RZ, R0 ;  /* 0x000000ffff038224 */ /* 0x000fe800078e0000 */
[----:B------:R-:W-:Y:S02]  /*4d90*/  IMAD R77, R3, R74, R77 ;  /* 0x0000004a034d7224 */ /* 0x000fe400078e024d */
[----:B------:R-:W-:Y:S07]  /*4da0*/  IMAD R75, R5, R70, R75 ;  /* 0x00000046054b7224 */ /* 0x000fee00078e024b */
.L_x_81:
[----:B-1----:R-:W-:Y:S01]  /*4db0*/  @!P1 ISETP.NE.AND P0, PT, R10, 0x1, PT ;  /* 0x000000010a00980c */ /* 0x002fe20003f05270 */
[----:B------:R-:W-:Y:S01]  /*4dc0*/  @!P1 IMAD.HI.U32 R0, R77, R12, RZ ;  /* 0x0000000c4d009227 */ /* 0x000fe200078e00ff */
[----:B------:R-:W-:Y:S01]  /*4dd0*/  @!P1 ISETP.NE.AND P2, PT, R9, 0x1, PT ;  /* 0x000000010900980c */ /* 0x000fe20003f45270 */
[----:B------:R-:W-:Y:S01]  /*4de0*/  ULOP3.LUT UP0, URZ, UR48, 0x1b0, URZ, 0xc0, !UPT ;  /* 0x000001b030ff7892 */ /* 0x000fe2000f80c0ff */
[----:B------:R-:W-:Y:S01]  /*4df0*/  R2UR UR42, R21 ;  /* 0x00000000152a72ca */ /* 0x000fe200000e0000 */
[----:B------:R-:W-:Y:S01]  /*4e00*/  @!P1 IMAD.HI.U32 R3, R75, R11, RZ ;  /* 0x0000000b4b039227 */ /* 0x000fe200078e00ff */
[----:B------:R-:W-:Y:S02]  /*4e10*/  @!P1 SHF.R.U32.HI R0, RZ, R13, R0 ;  /* 0x0000000dff009219 */ /* 0x000fe40000011600 */
[----:B------:R-:W-:Y:S01]  /*4e20*/  R2UR UR41, R20 ;  /* 0x00000000142972ca */ /* 0x000fe200000e0000 */
[----:B------:R-:W-:Y:S01]  /*4e30*/  VIADD R195, R195, 0x1 ;  /* 0x00000001c3c37836 */ /* 0x000fe20000000000 */
[----:B------:R-:W-:Y:S02]  /*4e40*/  @!P1 SHF.R.U32.HI R2, RZ, R14, R3 ;  /* 0x0000000eff029219 */ /* 0x000fe40000011603 */
[----:B------:R-:W-:Y:S02]  /*4e50*/  @!P1 SEL R3, R77, R0, !P2 ;  /* 0x000000004d039207 */ /* 0x000fe40005000000 */
[----:B------:R-:W-:Y:S02]  /*4e60*/  @!P1 SEL R2, R75, R2, !P0 ;  /* 0x000000024b029207 */ /* 0x000fe40004000000 */
[----:B------:R-:W-:Y:S01]  /*4e70*/  @P4 SHF.R.U32.HI R179, RZ, 0x10, R17 ;  /* 0x00000010ffb34819 */ /* 0x000fe20000011611 */
[----:B------:R-:W-:Y:S02]  /*4e80*/  USHF.L.U32 UR42, UR42, 0x7, URZ ;  /* 0x000000072a2a7899 */ /* 0x000fe400080006ff */
[----:B------:R-:W-:Y:S02]  /*4e90*/  @!P1 IMAD.IADD R0, R2, 0x1, -R3 ;  /* 0x0000000102009824 */ /* 0x000fe400078e0a03 */
[----:B------:R-:W-:Y:S01]  /*4ea0*/  @!P1 IMAD.IADD R2, R3, 0x1, -R2 ;  /* 0x0000000103029824 */ /* 0x000fe200078e0a02 */
[----:B------:R-:W-:Y:S01]  /*4eb0*/  USHF.L.U32 UR41, UR41, 0x7, URZ ;  /* 0x0000000729297899 */ /* 0x000fe200080006ff */
[----:B------:R-:W-:Y:S02]  /*4ec0*/  @!P1 IMAD R77, R0, R9, R77 ;  /* 0x00000009004d9224 */ /* 0x000fe400078e024d */
[----:B------:R-:W-:Y:S01]  /*4ed0*/  @!P1 IMAD R75, R2, R10, R75 ;  /* 0x0000000a024b9224 */ /* 0x000fe200078e024b */
[----:B------:R-:W-:Y:S08]  /*4ee0*/  BRA.U !UP0, `(.L_x_82) ;  /* 0x0000000108407547 */ /* 0x000ff0000b800000 */
[----:B------:R-:W1:Y:S01]  /*4ef0*/  LDCU.64 UR8, c[0x4][0x80] ;  /* 0x01001000ff0877ac */ /* 0x000e620008000a00 */
[----:B------:R-:W-:Y:S01]  /*4f00*/  MOV R3, 0x0 ;  /* 0x0000000000037802 */ /* 0x000fe20000000f00 */
[----:B------:R-:W-:Y:S02]  /*4f10*/  HFMA2 R12, -RZ, RZ, 0, 5.9604644775390625e-08 ;  /* 0x00000001ff0c7431 */ /* 0x000fe400000001ff */
[----:B------:R-:W-:Y:S02]  /*4f20*/  IMAD.MOV.U32 R8, RZ, RZ, 0x70 ;  /* 0x00000070ff087424 */ /* 0x000fe400078e00ff */
[----:B------:R-:W-:Y:S01]  /*4f30*/  IMAD.MOV.U32 R13, RZ, RZ, RZ ;  /* 0x000000ffff0d7224 */ /* 0x000fe200078e00ff */
[----:B------:R-:W2:Y:S01]  /*4f40*/  LDCU.64 UR6, c[0x4][0x88] ;  /* 0x01001100ff0677ac */ /* 0x000ea20008000a00 */
[----:B------:R-:W3:Y:S01]  /*4f50*/  LDC.64 R2, c[0x4][R3] ;  /* 0x0100000003027b82 */ /* 0x000ee20000000a00 */
[----:B------:R-:W4:Y:S01]  /*4f60*/  LDCU.64 UR4, c[0x4][0x8] ;  /* 0x01000100ff0477ac */ /* 0x000f220008000a00 */
[----:B-1----:R-:W-:Y:S01]  /*4f70*/  MOV R5, UR9 ;  /* 0x0000000900057c02 */ /* 0x002fe20008000f00 */
[----:B------:R-:W-:Y:S01]  /*4f80*/  IMAD.U32 R4, RZ, RZ, UR8 ;  /* 0x00000008ff047e24 */ /* 0x000fe2000f8e00ff */
[----:B--2---:R-:W-:Y:S01]  /*4f90*/  MOV R7, UR7 ;  /* 0x0000000700077c02 */ /* 0x004fe20008000f00 */
[----:B------:R-:W-:Y:S01]  /*4fa0*/  IMAD.U32 R6, RZ, RZ, UR6 ;  /* 0x00000006ff067e24 */ /* 0x000fe2000f8e00ff */
[----:B----4-:R-:W-:Y:S01]  /*4fb0*/  MOV R11, UR5 ;  /* 0x00000005000b7c02 */ /* 0x010fe20008000f00 */
[----:B------:R-:W-:Y:S02]  /*4fc0*/  IMAD.U32 R10, RZ, RZ, UR4 ;  /* 0x00000004ff0a7e24 */ /* 0x000fe4000f8e00ff */
[----:B------:R-:W-:Y:S07]  /*4fd0*/  LEPC R20, `(.L_x_82) ;  /* 0x000000001014794e */ /* 0x000fee0000000000 */
[----:B---3-5:R-:W-:Y:S05]  /*4fe0*/  CALL.ABS.NOINC R2 ;  /* 0x0000000002007343 */ /* 0x028fea0003c00000 */
.L_x_82:
[----:B------:R-:W-:Y:S01]  /*4ff0*/  LOP3.LUT P0, RZ, R192, 0x1b0, RZ, 0xc0, !PT ;  /* 0x000001b0c0ff7812 */ /* 0x000fe2000780c0ff */
[----:B------:R-:W-:Y:S11]  /*5000*/  BSSY.RECONVERGENT B6, `(.L_x_83) ;  /* 0x0000013000067945 */ /* 0x000ff60003800200 */
[----:B------:R-:W-:Y:S01]  /*5010*/  @!UPT UIADD3 URZ, UPT, UPT, URZ, URZ, URZ ;  /* 0x000000fffffff290 */ /* 0x000fe2000fffe0ff */
[----:B------:R-:W-:Y:S05]  /*5020*/  @!P0 BRA `(.L_x_84) ;  /* 0x0000000000408947 */ /* 0x000fea0003800000 */
        /* <DEDUP_REMOVED lines=16> */
.L_x_84:
[----:B------:R-:W-:Y:S05]  /*5130*/  BSYNC.RECONVERGENT B6 ;  /* 0x0000000000067941 */ /* 0x000fea0003800200 */
.L_x_83:
[----:B------:R-:W-:Y:S01]  /*5140*/  ISETP.NE.U32.AND P4, PT, R166, RZ, PT ;  /* 0x000000ffa600720c */ /* 0x000fe20003f85070 */
[----:B------:R-:W-:Y:S01]  /*5150*/  UISETP.NE.AND UP2, UPT, UR50, URZ, UPT ;  /* 0x000000ff3200728c */ /* 0x000fe2000bf45270 */
[----:B------:R-:W-:Y:S01]  /*5160*/  ISETP.NE.U32.AND P2, PT, RZ, UR38, PT ;  /* 0x00000026ff007c0c */ /* 0x000fe2000bf45070 */
[----:B------:R-:W-:Y:S01]  /*5170*/  UISETP.NE.U32.AND UP1, UPT, UR44, URZ, UPT ;  /* 0x000000ff2c00728c */ /* 0x000fe2000bf25070 */
[----:B------:R-:W-:Y:S01]  /*5180*/  ISETP.NE.AND.EX P4, PT, R167, RZ, PT, P4 ;  /* 0x000000ffa700720c */ /* 0x000fe20003f85340 */
[----:B------:R-:W-:Y:S01]  /*5190*/  UPLOP3.LUT UP0, UPT, UPT, UPT, UPT, 0x40, 0x4 ;  /* 0x000000000004789c */ /* 0x000fe20003f0e870 */
[----:B------:R-:W-:Y:S01]  /*51a0*/  ISETP.NE.AND.EX P2, PT, RZ, UR39, PT, P2 ;  /* 0x00000027ff007c0c */ /* 0x000fe2000bf45320 */
[----:B------:R-:W-:Y:S01]  /*51b0*/  UISETP.NE.AND.EX UP1, UPT, UR45, URZ, UPT, UP1 ;  /* 0x000000ff2d00728c */ /* 0x000fe2000bf25310 */
[----:B------:R-:W-:Y:S04]  /*51c0*/  PLOP3.LUT P1, PT, PT, PT, UP2, 0x80, 0x8 ;  /* 0x000000000008781c */ /* 0x000fe80003f2f028 */
[----:B------:R-:W-:Y:S06]  /*51d0*/  @UP2 UPLOP3.LUT UP0, UPT, UPT, UPT, UP1, 0x80, 0x8 ;  /* 0x000000000008289c */ /* 0x000fec0003f0f010 */
[----:B------:R-:W-:Y:S01]  /*51e0*/  PLOP3.LUT P0, PT, PT, PT, UP0, 0x80, 0x8 ;  /* 0x000000000008781c */ /* 0x000fe20003f0f008 */
[----:B------:R-:W-:Y:S01]  /*51f0*/  @!UPT UIADD3 URZ, UPT, UPT, URZ, URZ, URZ ;  /* 0x000000fffffff290 */ /* 0x000fe2000fffe0ff */
[----:B------:R-:W-:Y:S11]  /*5200*/  BRA.U !UP1, `(.L_x_85) ;  /* 0x0000000109387547 */ /* 0x000ff6000b800000 */
[----:B------:R-:W-:Y:S01]  /*5210*/  UISETP.NE.U32.AND UP0, UPT, UR38, URZ, UPT ;  /* 0x000000ff2600728c */ /* 0x000fe2000bf05070 */
[----:B------:R-:W-:Y:S02]  /*5220*/  HFMA2 R0, -RZ, RZ, 0, 5.9604644775390625e-08 ;  /* 0x00000001ff007431 */ /* 0x000fe400000001ff */
[----:B------:R-:W-:Y:S01]  /*5230*/  IMAD.MOV.U32 R171, RZ, RZ, 0x1 ;  /* 0x00000001ffab7424 */ /* 0x000fe200078e00ff */
[----:B------:R-:W-:Y:S06]  /*5240*/  UISETP.NE.AND.EX UP0, UPT, UR39, URZ, UPT, UP0 ;  /* 0x000000ff2700728c */ /* 0x000fec000bf05300 */
[----:B------:R-:W-:Y:S05]  /*5250*/  PLOP3.LUT P3, PT, PT, PT, UP0, 0x80, 0x8 ;  /* 0x000000000008781c */ /* 0x000fea0003f6f008 */
[----:B------:R-:W1:Y:S01]  /*5260*/  @UP0 LDCU.64 UR6, c[0x0][0x888] ;  /* 0x00011100ff0607ac */ /* 0x000e620008000a00 */
[----:B------:R-:W-:Y:S07]  /*5270*/  @UP0 UIMAD UR4, UR36, UR44, URZ ;  /* 0x0000002c240402a4 */ /* 0x000fee000f8e02ff */
[----:B------:R-:W-:Y:S01]  /*5280*/  @!P3 PRMT R171, R0, 0x7610, R171 ;  /* 0x0000761000abb816 */ /* 0x000fe200000000ab */
[----:B-1----:R-:W-:Y:S03]  /*5290*/  @UP0 UIMAD.WIDE UR6, UR4, 0x4, UR6 ;  /* 0x00000004040608a5 */ /* 0x002fe6000f8e0206 */
[----:B------:R-:W1:Y:S03]  /*52a0*/  @!UP0 LDCU UR4, c[0x0][0x880] ;  /* 0x00011000ff0487ac */ /* 0x000e660008000800 */
[----:B------:R-:W-:Y:S01]  /*52b0*/  IMAD.U32 R2, RZ, RZ, UR6 ;  /* 0x00000006ff027e24 */ /* 0x000fe2000f8e00ff */
[----:B------:R-:W-:Y:S05]  /*52c0*/  MOV R3, UR7 ;  /* 0x0000000700037c02 */ /* 0x000fea0008000f00 */
[----:B-----5:R2:W5:Y:S02]  /*52d0*/  @P3 LDG.E R81, desc[UR46][R2.64] ;  /* 0x0000002e02513981 */ /* 0x020564000c1e1900 */
[----:B-12---:R-:W-:Y:S02]  /*52e0*/  @!P3 IMAD.U32 R81, RZ, RZ, UR4 ;  /* 0x00000004ff51be24 */ /* 0x006fe4000f8e00ff */
.L_x_85:
[----:B------:R-:W-:Y:S05]  /*52f0*/  @!P4 BRA `(.L_x_86) ;  /* 0x000000000020c947 */ /* 0x000fea0003800000 */
[----:B------:R-:W-:Y:S04]  /*5300*/  ISETP.NE.U32.AND P3, PT, R164, RZ, PT ;  /* 0x000000ffa400720c */ /* 0x000fe80003f65070 */
[----:B------:R-:W-:Y:S11]  /*5310*/  ISETP.NE.AND.EX P3, PT, R165, RZ, PT, P3 ;  /* 0x000000ffa500720c */ /* 0x000ff60003f65330 */
[----:B------:R-:W-:Y:S02]  /*5320*/  @!UPT UIADD3 URZ, UPT, UPT, URZ, URZ, URZ ;  /* 0x000000fffffff290 */ /* 0x000fe4000fffe0ff */
[----:B------:R-:W1:Y:S01]  /*5330*/  @P3 LDC.64 R2, c[0x0][0x8a8] ;  /* 0x00022a00ff023b82 */ /* 0x000e620000000a00 */
[----:B------:R-:W-:Y:S04]  /*5340*/  @P3 IMAD R0, R166, UR36, RZ ;  /* 0x00000024a6003c24 */ /* 0x000fe8000f8e02ff */
[----:B-1----:R-:W-:Y:S05]  /*5350*/  @P3 IMAD.WIDE R2, R0, 0x4, R2 ;  /* 0x0000000400023825 */ /* 0x002fea00078e0202 */
[----:B-----5:R1:W5:Y:S02]  /*5360*/  @P3 LDG.E R78, desc[UR46][R2.64] ;  /* 0x0000002e024e3981 */ /* 0x020364000c1e1900 */
[----:B-1----:R-:W2:Y:S02]  /*5370*/  @!P3 LDC R78, c[0x0][0x8a0] ;  /* 0x00022800ff4ebb82 */ /* 0x002ea40000000800 */
.L_x_86:
[----:B-----5:R-:W-:Y:S01]  /*5380*/  FSETP.NEU.AND P4, PT, R81, RZ, PT ;  /* 0x000000ff5100720b */ /* 0x020fe20003f8d000 */
[----:B------:R-:W-:Y:S01]  /*5390*/  BSSY B1, `(.L_x_87) ;  /* 0x0000047000017945 */ /* 0x000fe20003800000 */
[----:B------:R-:W-:Y:S01]  /*53a0*/  SEL R5, RZ, 0xffffffff, P2 ;  /* 0xffffffffff057807 */ /* 0x000fe20001000000 */
[----:B------:R-:W-:Y:S01]  /*53b0*/  IMAD.MOV.U32 R208, RZ, RZ, 0x1 ;  /* 0x00000001ffd07424 */ /* 0x000fe200078e00ff */
[----:B------:R-:W-:Y:S01]  /*53c0*/  LOP3.LUT P3, RZ, R171, 0xff, RZ, 0xc0, !PT ;  /* 0x000000ffabff7812 */ /* 0x000fe2000786c0ff */
[C---:B------:R-:W-:Y:S01]  /*53d0*/  IMAD R80, R76.reuse, 0x80, R79 ;  /* 0x000000804c507824 */ /* 0x040fe200078e024f */
[----:B------:R-:W-:Y:S02]  /*53e0*/  @P1 SEL R0, RZ, 0xffffffff, P4 ;  /* 0xffffffffff001807 */ /* 0x000fe40002000000 */
[----:B------:R-:W-:Y:S02]  /*53f0*/  CS2R R162, SRZ ;  /* 0x0000000000a27805 */ /* 0x000fe4000001ff00 */
[----:B------:R-:W-:Y:S02]  /*5400*/  LEA R3, R181, UR49, 0x3 ;  /* 0x00000031b5037c11 */ /* 0x000fe4000f8e18ff */
[----:B------:R-:W-:Y:S02]  /*5410*/  CS2R R160, SRZ ;  /* 0x0000000000a07805 */ /* 0x000fe4000001ff00 */
[----:B------:R-:W-:Y:S02]  /*5420*/  @P0 SEL R0, R5, R0, !P3 ;  /* 0x0000000005000207 */ /* 0x000fe40005800000 */
[----:B------:R-:W-:Y:S02]  /*5430*/  CS2R R158, SRZ ;  /* 0x00000000009e7805 */ /* 0x000fe4000001ff00 */
[----:B------:R-:W-:Y:S02]  /*5440*/  LEA R207, R76, UR49, 0x3 ;  /* 0x000000314ccf7c11 */ /* 0x000fe4000f8e18ff */
[----:B------:R-:W-:Y:S02]  /*5450*/  CS2R R156, SRZ ;  /* 0x00000000009c7805 */ /* 0x000fe4000001ff00 */
[----:B------:R-:W-:Y:S02]  /*5460*/  @P1 LOP3.LUT R0, R0, 0x1, RZ, 0xc0, !PT ;  /* 0x0000000100001812 */ /* 0x000fe400078ec0ff */
[----:B------:R-:W-:Y:S02]  /*5470*/  CS2R R154, SRZ ;  /* 0x00000000009a7805 */ /* 0x000fe4000001ff00 */
[----:B------:R-:W-:Y:S02]  /*5480*/  SHF.L.U32 R2, R183, 0x1f, RZ ;  /* 0x0000001fb7027819 */ /* 0x000fe400000006ff */
[----:B------:R-:W-:Y:S02]  /*5490*/  CS2R R152, SRZ ;  /* 0x0000000000987805 */ /* 0x000fe4000001ff00 */
[----:B------:R-:W-:Y:S02]  /*54a0*/  ISETP.NE.U32.OR P6, PT, R0, 0x1, !P1 ;  /* 0x000000010000780c */ /* 0x000fe40004fc5470 */
[----:B------:R-:W-:Y:S02]  /*54b0*/  CS2R R150, SRZ ;  /* 0x0000000000967805 */ /* 0x000fe4000001ff00 */
[----:B------:R-:W-:Y:S02]  /*54c0*/  PLOP3.LUT P2, PT, PT, PT, UP1, 0x80, 0x8 ;  /* 0x000000000008781c */ /* 0x000fe40003f4f018 */
[----:B------:R-:W-:Y:S02]  /*54d0*/  CS2R R148, SRZ ;  /* 0x0000000000947805 */ /* 0x000fe4000001ff00 */
[----:B------:R-:W-:Y:S02]  /*54e0*/  SEL R0, RZ, 0xffffffff, P4 ;  /* 0xffffffffff007807 */ /* 0x000fe40002000000 */
[----:B------:R-:W-:Y:S03]  /*54f0*/  P2R R184, PR, RZ, 0x40 ;  /* 0x00000040ffb87803 */ /* 0x000fe60000000000 */
[----:B------:R-:W-:Y:S04]  /*5500*/  @P6 SHF.L.U32 R4, R180, 0x1f, RZ ;  /* 0x0000001fb4046819 */ /* 0x000fe800000006ff */
[----:B------:R-:W-:Y:S01]  /*5510*/  @P2 SEL R0, R5, R0, !P3 ;  /* 0x0000000005002207 */ /* 0x000fe20005800000 */
[----:B------:R-:W1:Y:S03]  /*5520*/  @P6 SYNCS.PHASECHK.TRANS64.TRYWAIT P1, [R3+URZ+0x50], R4 ;  /* 0x00005004030065a7 */ /* 0x000e6600080211ff */
[----:B------:R-:W-:Y:S04]  /*5530*/  LOP3.LUT R0, R0, 0x1, RZ, 0xc0, !PT ;  /* 0x0000000100007812 */ /* 0x000fe800078ec0ff */
[----:B------:R-:W-:Y:S04]  /*5540*/  ISETP.NE.U32.AND P5, PT, R0, 0x1, PT ;  /* 0x000000010000780c */ /* 0x000fe80003fa5070 */
[----:B------:R-:W-:Y:S01]  /*5550*/  P2R R209, PR, RZ, 0x20 ;  /* 0x00000020ffd17803 */ /* 0x000fe20000000000 */
[----:B------:R3:W4:Y:S01]  /*5560*/  SYNCS.PHASECHK.TRANS64.TRYWAIT P0, [R207+URZ+0xa0], R2 ;  /* 0x0000a002cf0075a7 */ /* 0x00072200080011ff */
[----:B-1----:R-:W-:Y:S01]  /*5570*/  @P6 SEL R208, RZ, 0x1, !P1 ;  /* 0x00000001ffd06807 */ /* 0x002fe20004800000 */
[----:B---3--:R-:W-:Y:S06]  /*5580*/  @!P6 BRA `(.L_x_88) ;  /* 0x00000000009ce947 */ /* 0x008fec0003800000 */
[----:B------:R-:W-:Y:S01]  /*5590*/  @P5 IMAD R6, R181, 0x2000, R190 ;  /* 0x00002000b5065824 */ /* 0x000fe200078e02be */
[----:B------:R-:W-:Y:S01]  /*55a0*/  ISETP.NE.AND P1, PT, R208, RZ, PT ;  /* 0x000000ffd000720c */ /* 0x000fe20003f25270 */
[----:B------:R-:W-:Y:S01]  /*55b0*/  BSSY B0, `(.L_x_89) ;  /* 0x0000010000007945 */ /* 0x000fe20003800000 */
[----:B------:R-:W-:Y:S01]  /*55c0*/  CS2R R150, SRZ ;  /* 0x0000000000967805 */ /* 0x000fe2000001ff00 */
[--C-:B------:R-:W-:Y:S01]  /*55d0*/  @P5 IMAD R7, R191, -0x10, R6.reuse ;  /* 0xfffffff0bf075824 */ /* 0x100fe200078e0206 */
[----:B------:R-:W-:Y:S01]  /*55e0*/  CS2R R148, SRZ ;  /* 0x0000000000947805 */ /* 0x000fe2000001ff00 */
[----:B------:R-:W-:Y:S01]  /*55f0*/  @P5 IMAD R5, R189, -0x10, R6 ;  /* 0xfffffff0bd055824 */ /* 0x000fe200078e0206 */
[----:B------:R-:W-:Y:S01]  /*5600*/  CS2R R158, SRZ ;  /* 0x00000000009e7805 */ /* 0x000fe2000001ff00 */
[----:B------:R-:W-:Y:S01]  /*5610*/  @P5 IMAD R4, R188, 0x10, R7 ;  /* 0x00000010bc045824 */ /* 0x000fe200078e0207 */
[----:B------:R-:W-:Y:S02]  /*5620*/  CS2R R156, SRZ ;  /* 0x00000000009c7805 */ /* 0x000fe4000001ff00 */
[----:B------:R-:W-:Y:S02]  /*5630*/  CS2R R154, SRZ ;  /* 0x00000000009a7805 */ /* 0x000fe4000001ff00 */
[----:B------:R-:W-:Y:S02]  /*5640*/  CS2R R152, SRZ ;  /* 0x0000000000987805 */ /* 0x000fe4000001ff00 */
[----:B------:R-:W-:Y:S02]  /*5650*/  CS2R R162, SRZ ;  /* 0x0000000000a27805 */ /* 0x000fe4000001ff00 */
[----:B------:R-:W-:Y:S01]  /*5660*/  CS2R R160, SRZ ;  /* 0x0000000000a07805 */ /* 0x000fe2000001ff00 */
[----:B------:R-:W-:Y:S06]  /*5670*/  @P1 BRA `(.L_x_90) ;  /* 0x00000000000c1947 */ /* 0x000fec0003800000 */
[----:B------:R-:W-:Y:S04]  /*5680*/  SHF.L.U32 R0, R180, 0x1f, RZ ;  /* 0x0000001fb4007819 */ /* 0x000fe800000006ff */
[----:B------:R-:W1:Y:S02]  /*5690*/  SYNCS.PHASECHK.TRANS64.TRYWAIT P1, [R3+URZ+0x50], R0 ;  /* 0x00005000030075a7 */ /* 0x000e6400080211ff */
[----:B-1----:R-:W-:Y:S05]  /*56a0*/  @!P1 BRA `(.L_x_91) ;  /* 0x0000003400389947 */ /* 0x002fea0003800000 */
.L_x_90:
[----:B------:R-:W-:Y:S05]  /*56b0*/  BSYNC B0 ;  /* 0x0000000000007941 */ /* 0x000fea0003800000 */
.L_x_89:
[----:B------:R-:W-:Y:S01]  /*56c0*/  ISETP.NE.AND P1, PT, R209, RZ, PT ;  /* 0x000000ffd100720c */ /* 0x000fe20003f25270 */
[----:B-1----:R-:W-:Y:S02]  /*56d0*/  VIADD R3, R3, 0x60 ;  /* 0x0000006003037836 */ /* 0x002fe40000000000 */
[----:B------:R-:W-:Y:S02]  /*56e0*/  IMAD.U32 R0, RZ, RZ, UR37 ;  /* 0x00000025ff007e24 */ /* 0x000fe4000f8e00ff */
[----:B------:R-:W-:Y:S03]  /*56f0*/  VIADD R181, R181, 0x1 ;  /* 0x00000001b5b57836 */ /* 0x000fe60000000000 */
[----:B------:R-:W-:Y:S05]  /*5700*/  PRMT R0, R0, 0x654, R3 ;  /* 0x0000065400007816 */ /* 0x000fea0000000003 */
[----:B------:R1:W3:Y:S04]  /*5710*/  @P1 LDS.128 R148, [R6] ;  /* 0x0000000006941984 */ /* 0x0002e80000000c00 */
[----:B------:R1:W1:Y:S04]  /*5720*/  @P1 LDS.128 R156, [R5+0x20] ;  /* 0x00002000059c1984 */ /* 0x0002680000000c00 */
[----:B------:R1:W1:Y:S04]  /*5730*/  @P1 LDS.128 R152, [R7+0x10] ;  /* 0x0000100007981984 */ /* 0x0002680000000c00 */
[----:B------:R1:W1:Y:S01]  /*5740*/  @P1 LDS.128 R160, [R4+0x10] ;  /* 0x0000100004a01984 */ /* 0x0002620000000c00 */
[C---:B------:R-:W-:Y:S01]  /*5750*/  ISETP.NE.AND P1, PT, R181.reuse, 0x2, PT ;  /* 0x00000002b500780c */ /* 0x040fe20003f25270 */
[----:B------:R-:W-:Y:S01]  /*5760*/  @!PT LDS RZ, [RZ] ;  /* 0x00000000fffff984 */ /* 0x000fe20000000800 */
[----:B------:R-:W-:Y:S01]  /*5770*/  @!PT LDS RZ, [RZ] ;  /* 0x00000000fffff984 */ /* 0x000fe20000000800 */
[----:B------:R-:W-:Y:S01]  /*5780*/  @!PT LDS RZ, [RZ] ;  /* 0x00000000fffff984 */ /* 0x000fe20000000800 */
[----:B------:R-:W-:Y:S01]  /*5790*/  @!PT LDS RZ, [RZ] ;  /* 0x00000000fffff984 */ /* 0x000fe20000000800 */
[----:B------:R5:W-:Y:S06]  /*57a0*/  MEMBAR.ALL.CTA ;  /* 0x0000000000007992 */ /* 0x000bec0000008000 */
[----:B-----5:R-:W5:Y:S01]  /*57b0*/  FENCE.VIEW.ASYNC.S ;  /* 0x00000000000073c6 */ /* 0x020f620000000000 */
[----:B------:R-:W-:Y:S02]  /*57c0*/  SEL R3, RZ, 0x1, P1 ;  /* 0x00000001ff037807 */ /* 0x000fe40000800000 */
[----:B------:R-:W-:Y:S02]  /*57d0*/  SEL R181, R181, RZ, P1 ;  /* 0x000000ffb5b57207 */ /* 0x000fe40000800000 */
[----:B------:R-:W-:Y:S01]  /*57e0*/  LOP3.LUT R180, R180, R3, RZ, 0x3c, !PT ;  /* 0x00000003b4b47212 */ /* 0x000fe200078e3cff */
[----:B-----5:R1:W-:Y:S06]  /*57f0*/  SYNCS.ARRIVE.TRANS64.RED.A1T0 RZ, [R0+URZ], RZ ;  /* 0x000000ff00ff79a7 */ /* 0x0203ec00081004ff */
.L_x_88:
[----:B------:R-:W-:Y:S05]  /*5800*/  BSYNC B1 ;  /* 0x0000000000017941 */ /* 0x000fea0003800000 */
.L_x_87:
[----:B-1----:R-:W-:Y:S04]  /*5810*/  SHF.R.U32.HI R0, RZ, 0x15, R80 ;  /* 0x00000015ff007819 */ /* 0x002fe80000011650 */
[----:B------:R-:W-:Y:S01]  /*5820*/  LOP3.LUT P1, RZ, R0, 0x3, R173, 0x48, !PT ;  /* 0x0000000300ff7812 */ /* 0x000fe200078248ad */
[----:B------:R-:W-:Y:S01]  /*5830*/  @!UPT UIADD3 URZ, UPT, UPT, URZ, URZ, URZ ;  /* 0x000000fffffff290 */ /* 0x000fe2000fffe0ff */
[----:B----4-:R-:W-:Y:S11]  /*5840*/  @P0 BRA `(.L_x_92) ;  /* 0x0000000000080947 */ /* 0x010ff60003800000 */
[----:B------:R-:W1:Y:S02]  /*5850*/  SYNCS.PHASECHK.TRANS64.TRYWAIT P0, [R207+URZ+0xa0], R2 ;  /* 0x0000a002cf0075a7 */ /* 0x000e6400080011ff */
[----:B-1----:R-:W-:Y:S05]  /*5860*/  @!P0 BRA `(.L_x_93) ;  /* 0x0000003000dc8947 */ /* 0x002fea0003800000 */
.L_x_92:
[----:B------:R-:W-:Y:S04]  /*5870*/  BSSY.RECONVERGENT B6, `(.L_x_94) ;  /* 0x0000012000067945 */ /* 0x000fe80003800200 */
[----:B------:R-:W-:Y:S05]  /*5880*/  @!P1 BRA `(.L_x_95) ;  /* 0x0000000000409947 */ /* 0x000fea0003800000 */
[----:B------:R-:W4:Y:S01]  /*5890*/  LDCU.64 UR8, c[0x4][0x70] ;  /* 0x01000e00ff0877ac */ /* 0x000f220008000a00 */
[----:B------:R-:W-:Y:S01]  /*58a0*/  MOV R3, 0x0 ;  /* 0x0000000000037802 */ /* 0x000fe20000000f00 */
[----:B------:R-:W-:Y:S02]  /*58b0*/  HFMA2 R12, -RZ, RZ, 0, 5.9604644775390625e-08 ;  /* 0x00000001ff0c7431 */ /* 0x000fe400000001ff */
[----:B------:R-:W-:Y:S02]  /*58c0*/  IMAD.MOV.U32 R8, RZ, RZ, 0x192 ;  /* 0x00000192ff087424 */ /* 0x000fe400078e00ff */
[----:B------:R-:W-:Y:S01]  /*58d0*/  IMAD.MOV.U32 R13, RZ, RZ, RZ ;  /* 0x000000ffff0d7224 */ /* 0x000fe200078e00ff */
[----:B------:R-:W5:Y:S01]  /*58e0*/  LDCU.64 UR6, c[0x4][0x78] ;  /* 0x01000f00ff0677ac */ /* 0x000f620008000a00 */
[----:B-1----:R-:W1:Y:S01]  /*58f0*/  LDC.64 R2, c[0x4][R3] ;  /* 0x0100000003027b82 */ /* 0x002e620000000a00 */
[----:B------:R-:W2:Y:S01]  /*5900*/  LDCU.64 UR4, c[0x4][0x10] ;  /* 0x01000200ff0477ac */ /* 0x000ea20008000a00 */
[----:B----4-:R-:W-:Y:S01]  /*5910*/  MOV R5, UR9 ;  /* 0x0000000900057c02 */ /* 0x010fe20008000f00 */
[----:B------:R-:W-:Y:S01]  /*5920*/  IMAD.U32 R4, RZ, RZ, UR8 ;  /* 0x00000008ff047e24 */ /* 0x000fe2000f8e00ff */
[----:B-----5:R-:W-:Y:S01]  /*5930*/  MOV R7, UR7 ;  /* 0x0000000700077c02 */ /* 0x020fe20008000f00 */
[----:B------:R-:W-:Y:S01]  /*5940*/  IMAD.U32 R6, RZ, RZ, UR6 ;  /* 0x00000006ff067e24 */ /* 0x000fe2000f8e00ff */
[----:B--2---:R-:W-:Y:S01]  /*5950*/  MOV R11, UR5 ;  /* 0x00000005000b7c02 */ /* 0x004fe20008000f00 */
[----:B------:R-:W-:Y:S02]  /*5960*/  IMAD.U32 R10, RZ, RZ, UR4 ;  /* 0x00000004ff0a7e24 */ /* 0x000fe4000f8e00ff */
[----:B------:R-:W-:Y:S07]  /*5970*/  LEPC R20, `(.L_x_95) ;  /* 0x000000001014794e */ /* 0x000fee0000000000 */
[----:B-1-3--:R-:W-:Y:S05]  /*5980*/  CALL.ABS.NOINC R2 ;  /* 0x0000000002007343 */ /* 0x00afea0003c00000 */
.L_x_95:
[----:B------:R-:W-:Y:S05]  /*5990*/  BSYNC.RECONVERGENT B6 ;  /* 0x0000000000067941 */ /* 0x000fea0003800200 */
.L_x_94:
[-C--:B---3--:R-:W-:Y:S01]  /*59a0*/  F2FP.F16.E5M2.UNPACK_B R83, R148.reuse ;  /* 0x00000094ff53723e */ /* 0x088fe200020004ff */
[----:B------:R-:W-:Y:S05]  /*59b0*/  WARPSYNC.ALL ;  /* 0x0000000000007948 */ /* 0x000fea0003800000 */
[----:B------:R-:W-:Y:S01]  /*59c0*/  R2UR UR4, R80 ;  /* 0x00000000500472ca */ /* 0x000fe200000e0000 */
[--C-:B------:R-:W-:Y:S01]  /*59d0*/  HADD2.F32 R82, -RZ, R83.reuse.H0_H0 ;  /* 0x20000053ff527230 */ /* 0x100fe20000004100 */
[----:B------:R-:W-:Y:S01]  /*59e0*/  F2FP.F16.E5M2.UNPACK_B R85, R148.H1 ;  /* 0x00000094ff55723e */ /* 0x000fe200030004ff */
[----:B------:R-:W-:Y:S01]  /*59f0*/  HADD2.F32 R83, -RZ, R83.H1_H1 ;  /* 0x30000053ff537230 */ /* 0x000fe20000004100 */
[-C--:B------:R-:W-:Y:S01]  /*5a00*/  F2FP.F16.E5M2.UNPACK_B R87, R149.reuse ;  /* 0x00000095ff57723e */ /* 0x080fe200020004ff */
[----:B------:R-:W-:Y:S01]  /*5a10*/  BSSY.RECONVERGENT B0, `(.L_x_96) ;  /* 0x000011d000007945 */ /* 0x000fe20003800200 */
[----:B------:R-:W-:Y:S01]  /*5a20*/  F2FP.F16.E5M2.UNPACK_B R89, R149.H1 ;  /* 0x00000095ff59723e */ /* 0x000fe200030004ff */
[----:B------:R-:W-:Y:S01]  /*5a30*/  HADD2.F32 R84, -RZ, R85.H0_H0 ;  /* 0x20000055ff547230 */ /* 0x000fe20000004100 */
[-C--:B------:R-:W-:Y:S01]  /*5a40*/  F2FP.F16.E5M2.UNPACK_B R91, R150.reuse ;  /* 0x00000096ff5b723e */ /* 0x080fe200020004ff */
[----:B------:R-:W-:Y:S01]  /*5a50*/  HADD2.F32 R88, -RZ, R87.H1_H1 ;  /* 0x30000057ff587230 */ /* 0x000fe20000004100 */
[----:B------:R-:W-:Y:S01]  /*5a60*/  F2FP.F16.E5M2.UNPACK_B R93, R150.H1 ;  /* 0x00000096ff5d723e */ /* 0x000fe200030004ff */
[----:B------:R-:W-:Y:S01]  /*5a70*/  HADD2.F32 R86, -RZ, R85.H1_H1 ;  /* 0x30000055ff567230 */ /* 0x000fe20000004100 */
[-C--:B------:R-:W-:Y:S01]  /*5a80*/  F2FP.F16.E5M2.UNPACK_B R95, R151.reuse ;  /* 0x00000097ff5f723e */ /* 0x080fe200020004ff */
[----:B------:R-:W2:Y:S01]  /*5a90*/  LDTM.x64 R4, tmem[UR4] ;  /* 0x00000004000479ee */ /* 0x000ea20008340000 */
[----:B------:R-:W-:Y:S01]  /*5aa0*/  F2FP.F16.E5M2.UNPACK_B R97, R151.H1 ;  /* 0x00000097ff61723e */ /* 0x000fe200030004ff */
[----:B------:R-:W-:Y:S01]  /*5ab0*/  HADD2.F32 R85, -RZ, R87.H0_H0 ;  /* 0x20000057ff557230 */ /* 0x000fe20000004100 */
[-C--:B------:R-:W-:Y:S01]  /*5ac0*/  F2FP.F16.E5M2.UNPACK_B R99, R152.reuse ;  /* 0x00000098ff63723e */ /* 0x080fe200020004ff */
[----:B------:R-:W-:Y:S01]  /*5ad0*/  HADD2.F32 R87, -RZ, R89.H0_H0 ;  /* 0x20000059ff577230 */ /* 0x000fe20000004100 */
[----:B------:R-:W-:Y:S01]  /*5ae0*/  F2FP.F16.E5M2.UNPACK_B R101, R152.H1 ;  /* 0x00000098ff65723e */ /* 0x000fe200030004ff */
[----:B------:R-:W-:Y:S01]  /*5af0*/  HADD2.F32 R92, -RZ, R91.H1_H1 ;  /* 0x3000005bff5c7230 */ /* 0x000fe20000004100 */
[----:B------:R-:W-:Y:S01]  /*5b00*/  ISETP.NE.AND P6, PT, R184, RZ, PT ;  /* 0x000000ffb800720c */ /* 0x000fe20003fc5270 */
[----:B------:R-:W-:Y:S01]  /*5b10*/  HADD2.F32 R96, -RZ, R95.H1_H1 ;  /* 0x3000005fff607230 */ /* 0x000fe20000004100 */
[----:B------:R-:W-:Y:S01]  /*5b20*/  SHF.L.U32 R211, R176, 0x4, RZ ;  /* 0x00000004b0d37819 */ /* 0x000fe200000006ff */
[----:B------:R-:W-:Y:S01]  /*5b30*/  HADD2.F32 R100, -RZ, R99.H1_H1 ;  /* 0x30000063ff647230 */ /* 0x000fe20000004100 */
[----:B------:R-:W-:Y:S01]  /*5b40*/  SHF.L.U32 R219, R175, 0x4, RZ ;  /* 0x00000004afdb7819 */ /* 0x000fe200000006ff */
[----:B------:R-:W-:Y:S01]  /*5b50*/  HADD2.F32 R90, -RZ, R89.H1_H1 ;  /* 0x30000059ff5a7230 */ /* 0x000fe20000004100 */
[C---:B------:R-:W-:Y:S01]  /*5b60*/  IADD3 R204, PT, PT, R190.reuse, R211, RZ ;  /* 0x000000d3becc7210 */ /* 0x040fe20007ffe0ff */
[----:B------:R-:W-:Y:S01]  /*5b70*/  HADD2.F32 R89, -RZ, R91.H0_H0 ;  /* 0x2000005bff597230 */ /* 0x000fe20000004100 */
[----:B------:R-:W-:Y:S01]  /*5b80*/  IADD3 R206, PT, PT, R190, R219, RZ ;  /* 0x000000dbbece7210 */ /* 0x000fe20007ffe0ff */
[--C-:B------:R-:W-:Y:S01]  /*5b90*/  HADD2.F32 R91, -RZ, R93.reuse.H0_H0 ;  /* 0x2000005dff5b7230 */ /* 0x100fe20000004100 */
[----:B------:R-:W-:Y:S01]  /*5ba0*/  SHF.L.U32 R217, R188, 0x4, RZ ;  /* 0x00000004bcd97819 */ /* 0x000fe200000006ff */
[----:B------:R-:W-:Y:S01]  /*5bb0*/  HADD2.F32 R94, -RZ, R93.H1_H1 ;  /* 0x3000005dff5e7230 */ /* 0x000fe20000004100 */
[-C--:B------:R-:W-:Y:S01]  /*5bc0*/  F2FP.F16.E5M2.UNPACK_B R103, R153.reuse ;  /* 0x00000099ff67723e */ /* 0x080fe200020004ff */
[----:B------:R-:W-:Y:S01]  /*5bd0*/  HADD2.F32 R93, -RZ, R95.H0_H0 ;  /* 0x2000005fff5d7230 */ /* 0x000fe20000004100 */
[----:B------:R-:W-:Y:S01]  /*5be0*/  IADD3 R205, PT, PT, R217, R204, RZ ;  /* 0x000000ccd9cd7210 */ /* 0x000fe20007ffe0ff */
[----:B------:R-:W-:Y:S01]  /*5bf0*/  HADD2.F32 R95, -RZ, R97.H0_H0 ;  /* 0x20000061ff5f7230 */ /* 0x000fe20000004100 */
[----:B------:R-:W-:Y:S01]  /*5c00*/  F2FP.F16.E5M2.UNPACK_B R105, R153.H1 ;  /* 0x00000099ff69723e */ /* 0x000fe200030004ff */
[C---:B--2---:R-:W-:Y:S01]  /*5c10*/  FMUL R0, R78.reuse, R4 ;  /* 0x000000044e007220 */ /* 0x044fe20000400000 */
[C---:B-1----:R-:W-:Y:S01]  /*5c20*/  FMUL R2, R78.reuse, R5 ;  /* 0x000000054e027220 */ /* 0x042fe20000400000 */
[C---:B------:R-:W-:Y:S01]  /*5c30*/  FMUL R4, R78.reuse, R8 ;  /* 0x000000084e047220 */ /* 0x040fe20000400000 */
[C---:B------:R-:W-:Y:S01]  /*5c40*/  FMUL R5, R78.reuse, R9 ;  /* 0x000000094e057220 */ /* 0x040fe20000400000 */
[C---:B------:R-:W-:Y:S01]  /*5c50*/  FFMA R0, R81.reuse, R82, R0 ;  /* 0x0000005251007223 */ /* 0x040fe20000000000 */
[C---:B------:R-:W-:Y:S01]  /*5c60*/  FFMA R2, R81.reuse, R83, R2 ;  /* 0x0000005351027223 */ /* 0x040fe20000000002 */
[C---:B------:R-:W-:Y:S01]  /*5c70*/  FMUL R8, R78.reuse, R12 ;  /* 0x0000000c4e087220 */ /* 0x040fe20000400000 */
[C---:B------:R-:W-:Y:S01]  /*5c80*/  FMUL R9, R78.reuse, R13 ;  /* 0x0000000d4e097220 */ /* 0x040fe20000400000 */
[C---:B------:R-:W-:Y:S01]  /*5c90*/  FMUL R12, R78.reuse, R16 ;  /* 0x000000104e0c7220 */ /* 0x040fe20000400000 */
[C---:B------:R-:W-:Y:S01]  /*5ca0*/  FMUL R13, R78.reuse, R17 ;  /* 0x000000114e0d7220 */ /* 0x040fe20000400000 */
[C---:B------:R-:W-:Y:S01]  /*5cb0*/  FMUL R16, R78.reuse, R20 ;  /* 0x000000144e107220 */ /* 0x040fe20000400000 */
[C---:B------:R-:W-:Y:S01]  /*5cc0*/  FMUL R17, R78.reuse, R21 ;  /* 0x000000154e117220 */ /* 0x040fe20000400000 */
[----:B------:R-:W-:Y:S02]  /*5cd0*/  HADD2.F32 R104, -RZ, R103.H1_H1 ;  /* 0x30000067ff687230 */ /* 0x000fe40000004100 */
[C---:B------:R-:W-:Y:S01]  /*5ce0*/  FMUL R20, R78.reuse, R24 ;  /* 0x000000184e147220 */ /* 0x040fe20000400000 */
[C---:B------:R-:W-:Y:S01]  /*5cf0*/  FMUL R21, R78.reuse, R25 ;  /* 0x000000194e157220 */ /* 0x040fe20000400000 */
[C---:B------:R-:W-:Y:S01]  /*5d00*/  FMUL R24, R78.reuse, R28 ;  /* 0x0000001c4e187220 */ /* 0x040fe20000400000 */
[C---:B------:R-:W-:Y:S01]  /*5d10*/  FMUL R25, R78.reuse, R29 ;  /* 0x0000001d4e197220 */ /* 0x040fe20000400000 */
[C---:B------:R-:W-:Y:S01]  /*5d20*/  FMUL R28, R78.reuse, R32 ;  /* 0x000000204e1c7220 */ /* 0x040fe20000400000 */
[C---:B------:R-:W-:Y:S01]  /*5d30*/  FMUL R29, R78.reuse, R33 ;  /* 0x000000214e1d7220 */ /* 0x040fe20000400000 */
[C---:B------:R-:W-:Y:S01]  /*5d40*/  FMUL R32, R78.reuse, R36 ;  /* 0x000000244e207220 */ /* 0x040fe20000400000 */
[----:B------:R-:W-:Y:S01]  /*5d50*/  F2FP.F16.E5M2.UNPACK_B R107, R154 ;  /* 0x0000009aff6b723e */ /* 0x000fe200020004ff */
[C---:B------:R-:W-:Y:S01]  /*5d60*/  FMUL R33, R78.reuse, R37 ;  /* 0x000000254e217220 */ /* 0x040fe20000400000 */
[C---:B------:R-:W-:Y:S01]  /*5d70*/  FMUL R36, R78.reuse, R40 ;  /* 0x000000284e247220 */ /* 0x040fe20000400000 */
[----:B------:R-:W-:Y:S01]  /*5d80*/  F2FP.F16.E5M2.UNPACK_B R109, R154.H1 ;  /* 0x0000009aff6d723e */ /* 0x000fe200030004ff */
[C---:B------:R-:W-:Y:S01]  /*5d90*/  FMUL R37, R78.reuse, R41 ;  /* 0x000000294e257220 */ /* 0x040fe20000400000 */
[----:B------:R-:W-:Y:S02]  /*5da0*/  HADD2.F32 R108, -RZ, R107.H1_H1 ;  /* 0x3000006bff6c7230 */ /* 0x000fe40000004100 */
        /* <DEDUP_REMOVED lines=26> */
[C---:B------:R-:W-:Y:S01]  /*5f50*/  FFMA R3, R81.reuse, R84, R3 ;  /* 0x0000005451037223 */ /* 0x040fe20000000003 */
[C---:B------:R-:W-:Y:S01]  /*5f60*/  FFMA R7, R81.reuse, R86, R7 ;  /* 0x0000005651077223 */ /* 0x040fe20000000007 */
[----:B------:R-:W-:Y:S01]  /*5f70*/  F2FP.F16.E5M2.UNPACK_B R127, R159 ;  /* 0x0000009fff7f723e */ /* 0x000fe200020004ff */
[C---:B------:R-:W-:Y:S01]  /*5f80*/  FFMA R4, R81.reuse, R85, R4 ;  /* 0x0000005551047223 */ /* 0x040fe20000000004 */
[C---:B------:R-:W-:Y:S01]  /*5f90*/  FFMA R5, R81.reuse, R88, R5 ;  /* 0x0000005851057223 */ /* 0x040fe20000000005 */
[----:B------:R-:W-:Y:S01]  /*5fa0*/  F2FP.F16.E5M2.UNPACK_B R129, R159.H1 ;  /* 0x0000009fff81723e */ /* 0x000fe200030004ff */
[----:B------:R-:W-:Y:S01]  /*5fb0*/  FFMA R6, R81, R87, R6 ;  /* 0x0000005751067223 */ /* 0x000fe20000000006 */
[----:B------:R-:W-:Y:S01]  /*5fc0*/  F2FP.SATFINITE.E5M2.F32.PACK_AB_MERGE_C R185, R7, R3, RZ ;  /* 0x0000000307b9723e */ /* 0x000fe200048060ff */
[----:B------:R-:W-:Y:S02]  /*5fd0*/  HADD2.F32 R124, -RZ, R123.H1_H1 ;  /* 0x3000007bff7c7230 */ /* 0x000fe40000004100 */
[----:B------:R-:W-:Y:S01]  /*5fe0*/  FMUL R11, R78, R11 ;  /* 0x0000000b4e0b7220 */ /* 0x000fe20000400000 */
[----:B------:R-:W-:Y:S01]  /*5ff0*/  HADD2.F32 R128, -RZ, R127.H1_H1 ;  /* 0x3000007fff807230 */ /* 0x000fe20000004100 */
[----:B------:R-:W-:Y:S01]  /*6000*/  F2FP.SATFINITE.E5M2.F32.PACK_AB_MERGE_C R184, R2, R0, R185 ;  /* 0x0000000002b8723e */ /* 0x000fe200048060b9 */
[C---:B------:R-:W-:Y:S01]  /*6010*/  FMUL R10, R78.reuse, R14 ;  /* 0x0000000e4e0a7220 */ /* 0x040fe20000400000 */
[C---:B------:R-:W-:Y:S01]  /*6020*/  FFMA R11, R81.reuse, R90, R11 ;  /* 0x0000005a510b7223 */ /* 0x040fe2000000000b */
[C---:B------:R-:W-:Y:S01]  /*6030*/  FFMA R8, R81.reuse, R89, R8 ;  /* 0x0000005951087223 */ /* 0x040fe20000000008 */
[----:B------:R-:W-:Y:S01]  /*6040*/  FFMA R9, R81, R92, R9 ;  /* 0x0000005c51097223 */ /* 0x000fe20000000009 */
[----:B------:R-:W-:Y:S01]  /*6050*/  F2FP.F16.E5M2.UNPACK_B R131, R160 ;  /* 0x000000a0ff83723e */ /* 0x000fe200020004ff */
[----:B------:R-:W-:Y:S01]  /*6060*/  HADD2.F32 R98, -RZ, R97.H1_H1 ;  /* 0x30000061ff627230 */ /* 0x000fe20000004100 */
[----:B------:R-:W-:Y:S01]  /*6070*/  F2FP.SATFINITE.E5M2.F32.PACK_AB_MERGE_C R186, R11, R6, RZ ;  /* 0x000000060bba723e */ /* 0x000fe200048060ff */
[----:B------:R-:W-:Y:S01]  /*6080*/  FFMA R10, R81, R91, R10 ;  /* 0x0000005b510a7223 */ /* 0x000fe2000000000a */
[----:B------:R-:W-:Y:S02]  /*6090*/  HADD2.F32 R97, -RZ, R99.H0_H0 ;  /* 0x20000063ff617230 */ /* 0x000fe40000004100 */
[C---:B------:R-:W-:Y:S01]  /*60a0*/  FMUL R15, R78.reuse, R15 ;  /* 0x0000000f4e0f7220 */ /* 0x040fe20000400000 */
[----:B------:R-:W-:Y:S01]  /*60b0*/  F2FP.SATFINITE.E5M2.F32.PACK_AB_MERGE_C R185, R5, R4, R186 ;  /* 0x0000000405b9723e */ /* 0x000fe200048060ba */
[----:B------:R-:W-:Y:S02]  /*60c0*/  HADD2.F32 R132, -RZ, R131.H1_H1 ;  /* 0x30000083ff847230 */ /* 0x000fe40000004100 */
[C---:B------:R-:W-:Y:S01]  /*60d0*/  FMUL R14, R78.reuse, R18 ;  /* 0x000000124e0e7220 */ /* 0x040fe20000400000 */
[C---:B------:R-:W-:Y:S01]  /*60e0*/  FFMA R15, R81.reuse, R94, R15 ;  /* 0x0000005e510f7223 */ /* 0x040fe2000000000f */
[C---:B------:R-:W-:Y:S01]  /*60f0*/  FFMA R12, R81.reuse, R93, R12 ;  /* 0x0000005d510c7223 */ /* 0x040fe2000000000c */
[----:B------:R-:W-:Y:S01]  /*6100*/  FFMA R13, R81, R96, R13 ;  /* 0x00000060510d7223 */ /* 0x000fe2000000000d */
[----:B------:R-:W-:Y:S01]  /*6110*/  F2FP.F16.E5M2.UNPACK_B R133, R160.H1 ;  /* 0x000000a0ff85723e */ /* 0x000fe200030004ff */
[--C-:B------:R-:W-:Y:S01]  /*6120*/  HADD2.F32 R99, -RZ, R101.reuse.H0_H0 ;  /* 0x20000065ff637230 */ /* 0x100fe20000004100 */
[----:B------:R-:W-:Y:S01]  /*6130*/  F2FP.SATFINITE.E5M2.F32.PACK_AB_MERGE_C R186, R15, R10, RZ ;  /* 0x0000000a0fba723e */ /* 0x000fe200048060ff */
[----:B------:R-:W-:Y:S01]  /*6140*/  FFMA R14, R81, R95, R14 ;  /* 0x0000005f510e7223 */ /* 0x000fe2000000000e */
[C---:B------:R-:W-:Y:S01]  /*6150*/  FMUL R19, R78.reuse, R19 ;  /* 0x000000134e137220 */ /* 0x040fe20000400000 */
[----:B------:R-:W-:Y:S01]  /*6160*/  HADD2.F32 R102, -RZ, R101.H1_H1 ;  /* 0x30000065ff667230 */ /* 0x000fe20000004100 */
[----:B------:R-:W-:Y:S01]  /*6170*/  F2FP.SATFINITE.E5M2.F32.PACK_AB_MERGE_C R186, R9, R8, R186 ;  /* 0x0000000809ba723e */ /* 0x000fe200048060ba */
[----:B------:R-:W-:Y:S02]  /*6180*/  HADD2.F32 R101, -RZ, R103.H0_H0 ;  /* 0x20000067ff657230 */ /* 0x000fe40000004100 */
[C---:B------:R-:W-:Y:S01]  /*6190*/  FFMA R19, R81.reuse, R98, R19 ;  /* 0x0000006251137223 */ /* 0x040fe20000000013 */
[C---:B------:R-:W-:Y:S01]  /*61a0*/  FFMA R16, R81.reuse, R97, R16 ;  /* 0x0000006151107223 */ /* 0x040fe20000000010 */
[----:B------:R-:W-:Y:S01]  /*61b0*/  FFMA R17, R81, R100, R17 ;  /* 0x0000006451117223 */ /* 0x000fe20000000011 */
[C---:B------:R-:W-:Y:S01]  /*61c0*/  FMUL R18, R78.reuse, R22 ;  /* 0x000000164e127220 */ /* 0x040fe20000400000 */
[----:B------:R-:W-:Y:S01]  /*61d0*/  F2FP.F16.E5M2.UNPACK_B R135, R161 ;  /* 0x000000a1ff87723e */ /* 0x000fe200020004ff */
        /* <DEDUP_REMOVED lines=10> */
[----:B------:R1:W-:Y:S01]  /*6280*/  STS.128 [R172+UR49+0x4200], R184 ;  /* 0x004200b8ac007988 */ /* 0x0003e20008000c31 */
[----:B------:R-:W-:Y:S01]  /*6290*/  HADD2.F32 R136, -RZ, R135.H1_H1 ;  /* 0x30000087ff887230 */ /* 0x000fe20000004100 */
[----:B------:R-:W-:Y:S01]  /*62a0*/  F2FP.SATFINITE.E5M2.F32.PACK_AB_MERGE_C R196, R23, R18, RZ ;  /* 0x0000001217c4723e */ /* 0x000fe200048060ff */
[C---:B------:R-:W-:Y:S01]  /*62b0*/  FMUL R22, R78.reuse, R26 ;  /* 0x0000001a4e167220 */ /* 0x040fe20000400000 */
[C---:B------:R-:W-:Y:S01]  /*62c0*/  FMUL R27, R78.reuse, R27 ;  /* 0x0000001b4e1b7220 */ /* 0x040fe20000400000 */
[--C-:B------:R-:W-:Y:S01]  /*62d0*/  HADD2.F32 R107, -RZ, R109.reuse.H0_H0 ;  /* 0x2000006dff6b7230 */ /* 0x100fe20000004100 */
[----:B------:R-:W-:Y:S01]  /*62e0*/  F2FP.SATFINITE.E5M2.F32.PACK_AB_MERGE_C R196, R17, R16, R196 ;  /* 0x0000001011c4723e */ /* 0x000fe200048060c4 */
[C---:B------:R-:W-:Y:S01]  /*62f0*/  FFMA R22, R81.reuse, R103, R22 ;  /* 0x0000006751167223 */ /* 0x040fe20000000016 */
[C---:B------:R-:W-:Y:S01]  /*6300*/  FFMA R27, R81.reuse, R106, R27 ;  /* 0x0000006a511b7223 */ /* 0x040fe2000000001b */
[C---:B------:R-:W-:Y:S01]  /*6310*/  FFMA R24, R81.reuse, R105, R24 ;  /* 0x0000006951187223 */ /* 0x040fe20000000018 */
[----:B------:R-:W-:Y:S01]  /*6320*/  F2FP.F16.E5M2.UNPACK_B R137, R161.H1 ;  /* 0x000000a1ff89723e */ /* 0x000fe200030004ff */
[----:B------:R-:W-:Y:S02]  /*6330*/  HADD2.F32 R110, -RZ, R109.H1_H1 ;  /* 0x3000006dff6e7230 */ /* 0x000fe40000004100 */
[----:B------:R-:W-:Y:S01]  /*6340*/  FFMA R25, R81, R108, R25 ;  /* 0x0000006c51197223 */ /* 0x000fe20000000019 */
[----:B------:R-:W-:Y:S01]  /*6350*/  F2FP.SATFINITE.E5M2.F32.PACK_AB_MERGE_C R197, R27, R22, RZ ;  /* 0x000000161bc5723e */ /* 0x000fe200048060ff */
[----:B------:R-:W-:Y:S02]  /*6360*/  HADD2.F32 R109, -RZ, R111.H0_H0 ;  /* 0x2000006fff6d7230 */ /* 0x000fe40000004100 */
[C---:B------:R-:W-:Y:S01]  /*6370*/  FMUL R26, R78.reuse, R30 ;  /* 0x0000001e4e1a7220 */ /* 0x040fe20000400000 */
[C---:B------:R-:W-:Y:S01]  /*6380*/  FMUL R31, R78.reuse, R31 ;  /* 0x0000001f4e1f7220 */ /* 0x040fe20000400000 */
[--C-:B------:R-:W-:Y:S01]  /*6390*/  HADD2.F32 R111, -RZ, R113.reuse.H0_H0 ;  /* 0x20000071ff6f7230 */ /* 0x100fe20000004100 */
[----:B------:R-:W-:Y:S01]  /*63a0*/  F2FP.SATFINITE.E5M2.F32.PACK_AB_MERGE_C R197, R21, R20, R197 ;  /* 0x0000001415c5723e */ /* 0x000fe200048060c5 */
[C---:B------:R-:W-:Y:S01]  /*63b0*/  FFMA R26, R81.reuse, R107, R26 ;  /* 0x0000006b511a7223 */ /* 0x040fe2000000001a */
[C---:B------:R-:W-:Y:S01]  /*63c0*/  FFMA R31, R81.reuse, R110, R31 ;  /* 0x0000006e511f7223 */ /* 0x040fe2000000001f */
[C---:B------:R-:W-:Y:S01]  /*63d0*/  FFMA R28, R81.reuse, R109, R28 ;  /* 0x0000006d511c7223 */ /* 0x040fe2000000001c */
[----:B------:R-:W-:Y:S01]  /*63e0*/  F2FP.F16.E5M2.UNPACK_B R139, R162 ;  /* 0x000000a2ff8b723e */ /* 0x000fe200020004ff */
[----:B------:R-:W-:Y:S02]  /*63f0*/  HADD2.F32 R114, -RZ, R113.H1_H1 ;  /* 0x30000071ff727230 */ /* 0x000fe40000004100 */
[----:B------:R-:W-:Y:S01]  /*6400*/  FFMA R29, R81, R112, R29 ;  /* 0x00000070511d7223 */ /* 0x000fe2000000001d */
[----:B------:R-:W-:Y:S01]  /*6410*/  F2FP.SATFINITE.E5M2.F32.PACK_AB_MERGE_C R198, R31, R26, RZ ;  /* 0x0000001a1fc6723e */ /* 0x000fe200048060ff */
[----:B------:R-:W-:Y:S02]  /*6420*/  HADD2.F32 R113, -RZ, R115.H0_H0 ;  /* 0x20000073ff717230 */ /* 0x000fe40000004100 */
[C---:B------:R-:W-:Y:S01]  /*6430*/  FMUL R30, R78.reuse, R34 ;  /* 0x000000224e1e7220 */ /* 0x040fe20000400000 */
[----:B------:R-:W-:Y:S01]  /*6440*/  HADD2.F32 R140, -RZ, R139.H1_H1 ;  /* 0x3000008bff8c7230 */ /* 0x000fe20000004100 */
[----:B------:R-:W-:Y:S01]  /*6450*/  F2FP.SATFINITE.E5M2.F32.PACK_AB_MERGE_C R198, R25, R24, R198 ;  /* 0x0000001819c6723e */ /* 0x000fe200048060c6 */
[C---:B------:R-:W-:Y:S01]  /*6460*/  FMUL R35, R78.reuse, R35 ;  /* 0x000000234e237220 */ /* 0x040fe20000400000 */
[--C-:B------:R-:W-:Y:S02]  /*6470*/  HADD2.F32 R115, -RZ, R117.reuse.H0_H0 ;  /* 0x20000075ff737230 */ /* 0x100fe40000004100 */
[C---:B------:R-:W-:Y:S01]  /*6480*/  FFMA R30, R81.reuse, R111, R30 ;  /* 0x0000006f511e7223 */ /* 0x040fe2000000001e */
[----:B------:R-:W-:Y:S02]  /*6490*/  HADD2.F32 R118, -RZ, R117.H1_H1 ;  /* 0x30000075ff767230 */ /* 0x000fe40000004100 */
[C---:B------:R-:W-:Y:S01]  /*64a0*/  FFMA R35, R81.reuse, R114, R35 ;  /* 0x0000007251237223 */ /* 0x040fe20000000023 */
[C---:B------:R-:W-:Y:S01]  /*64b0*/  FFMA R32, R81.reuse, R113, R32 ;  /* 0x0000007151207223 */ /* 0x040fe20000000020 */
[----:B------:R-:W-:Y:S01]  /*64c0*/  F2FP.F16.E5M2.UNPACK_B R141, R162.H1 ;  /* 0x000000a2ff8d723e */ /* 0x000fe200030004ff */
[----:B------:R-:W-:Y:S01]  /*64d0*/  FFMA R33, R81, R116, R33 ;  /* 0x0000007451217223 */ /* 0x000fe20000000021 */
[----:B------:R-:W-:Y:S01]  /*64e0*/  HADD2.F32 R117, -RZ, R119.H0_H0 ;  /* 0x20000077ff757230 */ /* 0x000fe20000004100 */
        /* <DEDUP_REMOVED lines=9> */
[----:B------:R1:W-:Y:S01]  /*6580*/  STS.128 [R204+0x4010], R196 ;  /* 0x004010c4cc007388 */ /* 0x0003e20000000c00 */
[----:B------:R-:W-:Y:S01]  /*6590*/  FFMA R37, R81, R120, R37 ;  /* 0x0000007851257223 */ /* 0x000fe20000000025 */
[----:B------:R-:W-:Y:S01]  /*65a0*/  F2FP.SATFINITE.E5M2.F32.PACK_AB_MERGE_C R200, R39, R34, RZ ;  /* 0x0000002227c8723e */ /* 0x000fe200048060ff */
[----:B------:R-:W-:Y:S02]  /*65b0*/  HADD2.F32 R122, -RZ, R121.H1_H1 ;  /* 0x30000079ff7a7230 */ /* 0x000fe40000004100 */
[C---:B------:R-:W-:Y:S01]  /*65c0*/  FMUL R38, R78.reuse, R42 ;  /* 0x0000002a4e267220 */ /* 0x040fe20000400000 */
[----:B------:R-:W-:Y:S01]  /*65d0*/  HADD2.F32 R121, -RZ, R123.H0_H0 ;  /* 0x2000007bff797230 */ /* 0x000fe20000004100 */
[----:B------:R-:W-:Y:S01]  /*65e0*/  F2FP.SATFINITE.E5M2.F32.PACK_AB_MERGE_C R200, R33, R32, R200 ;  /* 0x0000002021c8723e */ /* 0x000fe200048060c8 */
[----:B------:R-:W-:Y:S02]  /*65f0*/  HADD2.F32 R144, -RZ, R143.H1_H1 ;  /* 0x3000008fff907230 */ /* 0x000fe40000004100 */
[C---:B------:R-:W-:Y:S01]  /*6600*/  FFMA R38, R81.reuse, R119, R38 ;  /* 0x0000007751267223 */ /* 0x040fe20000000026 */
[C---:B------:R-:W-:Y:S01]  /*6610*/  FMUL R43, R78.reuse, R43 ;  /* 0x0000002b4e2b7220 */ /* 0x040fe20000400000 */
[--C-:B------:R-:W-:Y:S02]  /*6620*/  HADD2.F32 R123, -RZ, R125.reuse.H0_H0 ;  /* 0x2000007dff7b7230 */ /* 0x100fe40000004100 */
[C---:B------:R-:W-:Y:S01]  /*6630*/  FMUL R42, R78.reuse, R46 ;  /* 0x0000002e4e2a7220 */ /* 0x040fe20000400000 */
[----:B------:R-:W-:Y:S02]  /*6640*/  HADD2.F32 R126, -RZ, R125.H1_H1 ;  /* 0x3000007dff7e7230 */ /* 0x000fe40000004100 */
[C---:B------:R-:W-:Y:S01]  /*6650*/  FFMA R43, R81.reuse, R122, R43 ;  /* 0x0000007a512b7223 */ /* 0x040fe2000000002b */
[----:B------:R-:W-:Y:S01]  /*6660*/  F2FP.F16.E5M2.UNPACK_B R145, R163.H1 ;  /* 0x000000a3ff91723e */ /* 0x000fe200030004ff */
[C---:B------:R-:W-:Y:S01]  /*6670*/  FFMA R40, R81.reuse, R121, R40 ;  /* 0x0000007951287223 */ /* 0x040fe20000000028 */
[----:B------:R-:W-:Y:S01]  /*6680*/  FFMA R41, R81, R124, R41 ;  /* 0x0000007c51297223 */ /* 0x000fe20000000029 */
[----:B------:R-:W-:Y:S01]  /*6690*/  ISETP.NE.AND P0, PT, R193, RZ, PT ;  /* 0x000000ffc100720c */ /* 0x000fe20003f05270 */
[----:B------:R-:W-:Y:S01]  /*66a0*/  HADD2.F32 R125, -RZ, R127.H0_H0 ;  /* 0x2000007fff7d7230 */ /* 0x000fe20000004100 */
[----:B------:R-:W-:Y:S01]  /*66b0*/  F2FP.SATFINITE.E5M2.F32.PACK_AB_MERGE_C R201, R43, R38, RZ ;  /* 0x000000262bc9723e */ /* 0x000fe200048060ff */
[----:B------:R-:W-:Y:S01]  /*66c0*/  FFMA R42, R81, R123, R42 ;  /* 0x0000007b512a7223 */ /* 0x000fe2000000002a */
[C---:B------:R-:W-:Y:S01]  /*66d0*/  FMUL R47, R78.reuse, R47 ;  /* 0x0000002f4e2f7220 */ /* 0x040fe20000400000 */
[--C-:B------:R-:W-:Y:S01]  /*66e0*/  HADD2.F32 R127, -RZ, R129.reuse.H0_H0 ;  /* 0x20000081ff7f7230 */ /* 0x100fe20000004100 */
[----:B------:R-:W-:Y:S01]  /*66f0*/  F2FP.SATFINITE.E5M2.F32.PACK_AB_MERGE_C R201, R37, R36, R201 ;  /* 0x0000002425c9723e */ /* 0x000fe200048060c9 */
[----:B------:R-:W-:Y:S02]  /*6700*/  HADD2.F32 R130, -RZ, R129.H1_H1 ;  /* 0x30000081ff827230 */ /* 0x000fe40000004100 */
[C---:B------:R-:W-:Y:S01]  /*6710*/  FFMA R47, R81.reuse, R126, R47 ;  /* 0x0000007e512f7223 */ /* 0x040fe2000000002f */
[C---:B------:R-:W-:Y:S01]  /*6720*/  FFMA R44, R81.reuse, R125, R44 ;  /* 0x0000007d512c7223 */ /* 0x040fe2000000002c */
[C---:B------:R-:W-:Y:S01]  /*6730*/  FFMA R45, R81.reuse, R128, R45 ;  /* 0x00000080512d7223 */ /* 0x040fe2000000002d */
[----:B------:R-:W-:Y:S02]  /*6740*/  HADD2.F32 R129, -RZ, R131.H0_H0 ;  /* 0x20000083ff817230 */ /* 0x000fe40000004100 */
[C---:B------:R-:W-:Y:S01]  /*6750*/  FMUL R46, R78.reuse, R50 ;  /* 0x000000324e2e7220 */ /* 0x040fe20000400000 */
[C---:B------:R-:W-:Y:S01]  /*6760*/  FMUL R51, R78.reuse, R51 ;  /* 0x000000334e337220 */ /* 0x040fe20000400000 */
[--C-:B------:R-:W-:Y:S02]  /*6770*/  HADD2.F32 R131, -RZ, R133.reuse.H0_H0 ;  /* 0x20000085ff837230 */ /* 0x100fe40000004100 */
[C---:B------:R-:W-:Y:S01]  /*6780*/  FMUL R50, R78.reuse, R54 ;  /* 0x000000364e327220 */ /* 0x040fe20000400000 */
[C---:B------:R-:W-:Y:S01]  /*6790*/  FFMA R46, R81.reuse, R127, R46 ;  /* 0x0000007f512e7223 */ /* 0x040fe2000000002e */
[----:B------:R-:W-:Y:S02]  /*67a0*/  HADD2.F32 R134, -RZ, R133.H1_H1 ;  /* 0x30000085ff867230 */ /* 0x000fe40000004100 */
[C---:B------:R-:W-:Y:S01]  /*67b0*/  FFMA R51, R81.reuse, R130, R51 ;  /* 0x0000008251337223 */ /* 0x040fe20000000033 */
[----:B------:R-:W-:Y:S02]  /*67c0*/  HADD2.F32 R133, -RZ, R135.H0_H0 ;  /* 0x20000087ff857230 */ /* 0x000fe40000004100 */
[C---:B------:R-:W-:Y:S01]  /*67d0*/  FMUL R55, R78.reuse, R55 ;  /* 0x000000374e377220 */ /* 0x040fe20000400000 */
[C---:B------:R-:W-:Y:S01]  /*67e0*/  FFMA R48, R81.reuse, R129, R48 ;  /* 0x0000008151307223 */ /* 0x040fe20000000030 */
[C---:B------:R-:W-:Y:S01]  /*67f0*/  FFMA R49, R81.reuse, R132, R49 ;  /* 0x0000008451317223 */ /* 0x040fe20000000031 */
[--C-:B------:R-:W-:Y:S02]  /*6800*/  HADD2.F32 R135, -RZ, R137.reuse.H0_H0 ;  /* 0x20000089ff877230 */ /* 0x100fe40000004100 */
[C---:B------:R-:W-:Y:S01]  /*6810*/  FFMA R50, R81.reuse, R131, R50 ;  /* 0x0000008351327223 */ /* 0x040fe20000000032 */
[----:B------:R-:W-:Y:S02]  /*6820*/  HADD2.F32 R138, -RZ, R137.H1_H1 ;  /* 0x30000089ff8a7230 */ /* 0x000fe40000004100 */
[C---:B------:R-:W-:Y:S01]  /*6830*/  FMUL R54, R78.reuse, R58 ;  /* 0x0000003a4e367220 */ /* 0x040fe20000400000 */
[----:B------:R-:W-:Y:S02]  /*6840*/  HADD2.F32 R137, -RZ, R139.H0_H0 ;  /* 0x2000008bff897230 */ /* 0x000fe40000004100 */
[C---:B------:R-:W-:Y:S01]  /*6850*/  FFMA R55, R81.reuse, R134, R55 ;  /* 0x0000008651377223 */ /* 0x040fe20000000037 */
        /* <DEDUP_REMOVED lines=16> */
[----:B------:R-:W-:Y:S01]  /*6960*/  FFMA R63, R81, R142, R63 ;  /* 0x0000008e513f7223 */ /* 0x000fe2000000003f */
[----:B------:R-:W-:Y:S01]  /*6970*/  FMUL R67, R78, R67 ;  /* 0x000000434e437220 */ /* 0x000fe20000400000 */
[----:B------:R-:W-:Y:S01]  /*6980*/  F2FP.SATFINITE.E5M2.F32.PACK_AB_MERGE_C R202, R47, R42, RZ ;  /* 0x0000002a2fca723e */ /* 0x000fe200048060ff */
[----:B------:R-:W-:Y:S01]  /*6990*/  FFMA R60, R81, R141, R60 ;  /* 0x0000008d513c7223 */ /* 0x000fe2000000003c */
[----:B------:R-:W-:Y:S01]  /*69a0*/  F2FP.SATFINITE.E5M2.F32.PACK_AB_MERGE_C R203, R51, R46, RZ ;  /* 0x0000002e33cb723e */ /* 0x000fe200048060ff */
[C---:B------:R-:W-:Y:S01]  /*69b0*/  FFMA R61, R81.reuse, R144, R61 ;  /* 0x00000090513d7223 */ /* 0x040fe2000000003d */
[C---:B------:R-:W-:Y:S01]  /*69c0*/  FFMA R62, R81.reuse, R143, R62 ;  /* 0x0000008f513e7223 */ /* 0x040fe2000000003e */
[----:B------:R-:W-:Y:S01]  /*69d0*/  FFMA R67, R81, R146, R67 ;  /* 0x0000009251437223 */ /* 0x000fe20000000043 */
[----:B------:R-:W-:Y:S02]  /*69e0*/  F2FP.SATFINITE.E5M2.F32.PACK_AB_MERGE_C R202, R41, R40, R202 ;  /* 0x0000002829ca723e */ /* 0x000fe400048060ca */
[----:B------:R-:W-:Y:S02]  /*69f0*/  F2FP.SATFINITE.E5M2.F32.PACK_AB_MERGE_C R203, R45, R44, R203 ;  /* 0x0000002c2dcb723e */ /* 0x000fe400048060cb */
[----:B------:R-:W-:Y:S02]  /*6a00*/  F2FP.SATFINITE.E5M2.F32.PACK_AB_MERGE_C R212, R55, R50, RZ ;  /* 0x0000003237d4723e */ /* 0x000fe400048060ff */
[----:B------:R-:W-:Y:S01]  /*6a10*/  F2FP.SATFINITE.E5M2.F32.PACK_AB_MERGE_C R213, R59, R54, RZ ;  /* 0x000000363bd5723e */ /* 0x000fe200048060ff */
[----:B------:R1:W-:Y:S01]  /*6a20*/  STS.128 [R206+0x4020], R200 ;  /* 0x004020c8ce007388 */ /* 0x0003e20000000c00 */
[----:B------:R-:W-:Y:S02]  /*6a30*/  F2FP.SATFINITE.E5M2.F32.PACK_AB_MERGE_C R214, R63, R58, RZ ;  /* 0x0000003a3fd6723e */ /* 0x000fe400048060ff */
[----:B------:R-:W-:Y:S02]  /*6a40*/  F2FP.SATFINITE.E5M2.F32.PACK_AB_MERGE_C R215, R67, R62, RZ ;  /* 0x0000003e43d7723e */ /* 0x000fe400048060ff */
[----:B------:R-:W-:Y:S02]  /*6a50*/  F2FP.SATFINITE.E5M2.F32.PACK_AB_MERGE_C R212, R49, R48, R212 ;  /* 0x0000003031d4723e */ /* 0x000fe400048060d4 */
[----:B------:R-:W-:Y:S02]  /*6a60*/  F2FP.SATFINITE.E5M2.F32.PACK_AB_MERGE_C R213, R53, R52, R213 ;  /* 0x0000003435d5723e */ /* 0x000fe400048060d5 */
[----:B------:R-:W-:Y:S02]  /*6a70*/  F2FP.SATFINITE.E5M2.F32.PACK_AB_MERGE_C R214, R57, R56, R214 ;  /* 0x0000003839d6723e */ /* 0x000fe400048060d6 */
[----:B------:R-:W-:Y:S02]  /*6a80*/  F2FP.SATFINITE.E5M2.F32.PACK_AB_MERGE_C R215, R61, R60, R215 ;  /* 0x0000003c3dd7723e */ /* 0x000fe400048060d7 */
[----:B------:R-:W-:Y:S02]  /*6a90*/  LEA R210, R181, UR49, 0x3 ;  /* 0x00000031b5d27c11 */ /* 0x000fe4000f8e18ff */
[----:B------:R-:W-:Y:S01]  /*6aa0*/  @P6 SHF.L.U32 R221, R180, 0x1f, RZ ;  /* 0x0000001fb4dd6819 */ /* 0x000fe200000006ff */
[----:B------:R1:W-:Y:S01]  /*6ab0*/  STS.128 [R205+0x4010], R212 ;  /* 0x004010d4cd007388 */ /* 0x0003e20000000c00 */
[----:B------:R-:W-:Y:S01]  /*6ac0*/  @!PT LDS RZ, [RZ] ;  /* 0x00000000fffff984 */ /* 0x000fe20000000800 */
[----:B------:R-:W-:Y:S01]  /*6ad0*/  @!PT LDS RZ, [RZ] ;  /* 0x00000000fffff984 */ /* 0x000fe20000000800 */
[----:B------:R-:W-:Y:S01]  /*6ae0*/  @!PT LDS RZ, [RZ] ;  /* 0x00000000fffff984 */ /* 0x000fe20000000800 */
[----:B------:R-:W-:Y:S01]  /*6af0*/  @!PT LDS RZ, [RZ] ;  /* 0x00000000fffff984 */ /* 0x000fe20000000800 */
[----:B------:R2:W-:Y:S07]  /*6b00*/  MEMBAR.ALL.CTA ;  /* 0x0000000000007992 */ /* 0x0005ee0000008000 */
[----:B--2---:R-:W2:Y:S02]  /*6b10*/  FENCE.VIEW.ASYNC.S ;  /* 0x00000000000073c6 */ /* 0x004ea40000000000 */
[----:B--2---:R-:W-:Y:S06]  /*6b20*/  BAR.SYNC.DEFER_BLOCKING 0x1, 0x80 ;  /* 0x0042000000007b1d */ /* 0x004fec0000010000 */
[----:B------:R-:W-:Y:S05]  /*6b30*/  @P0 BRA `(.L_x_97) ;  /* 0x0000000000280947 */ /* 0x000fea0003800000 */
[----:B------:R-:W-:Y:S02]  /*6b40*/  UIADD3 UR4, UPT, UPT, UR49, 0x4200, URZ ;  /* 0x0000420031047890 */ /* 0x000fe4000fffe0ff */
[----:B------:R-:W-:Y:S01]  /*6b50*/  UIADD3 UR6, UP0, UPT, UR52, 0x680, URZ ;  /* 0x0000068034067890 */ /* 0x000fe2000ff1e0ff */
[----:B------:R-:W-:Y:S03]  /*6b60*/  UMOV UR43, UR36 ;  /* 0x00000024002b7c82 */ /* 0x000fe60008000000 */
[----:B------:R-:W-:Y:S01]  /*6b70*/  MOV R192, UR4 ;  /* 0x0000000400c07c02 */ /* 0x000fe20008000f00 */
[----:B------:R-:W-:Y:S03]  /*6b80*/  UIADD3.X UR7, UPT, UPT, URZ, UR53, URZ, UP0, !UPT ;  /* 0x00000035ff077290 */ /* 0x000fe600087fe4ff */
[----:B------:R-:W-:Y:S11]  /*6b90*/  R2UR UR40, R192 ;  /* 0x00000000c02872ca */ /* 0x000ff600000e0000 */
[----:B------:R-:W-:Y:S02]  /*6ba0*/  @!UPT UIADD3 URZ, UPT, UPT, URZ, URZ, URZ ;  /* 0x000000fffffff290 */ /* 0x000fe4000fffe0ff */
[----:B------:R2:W-:Y:S01]  /*6bb0*/  UTMASTG.3D [UR40], [UR6] ;  /* 0x00000028060073b5 */ /* 0x0005e20008010000 */
[----:B------:R0:W-:Y:S01]  /*6bc0*/  UTMACMDFLUSH ;  /* 0x00000000000079b7 */ /* 0x0001e20000000000 */
[----:B--2---:R-:W-:Y:S04]  /*6bd0*/  DEPBAR.LE SB0, 0x1 ;  /* 0x000080400000791a */ /* 0x004fe80000000000 */
.L_x_97:
[----:B------:R-:W-:Y:S05]  /*6be0*/  BSYNC.RECONVERGENT B0 ;  /* 0x0000000000007941 */ /* 0x000fea0003800200 */
.L_x_96:
[----:B------:R-:W-:Y:S06]  /*6bf0*/  BAR.SYNC.DEFER_BLOCKING 0x1, 0x80 ;  /* 0x0042000000007b1d */ /* 0x000fec0000010000 */
[----:B------:R-:W2:Y:S01]  /*6c00*/  @P6 SYNCS.PHASECHK.TRANS64.TRYWAIT P0, [R210+URZ+0x50], R221 ;  /* 0x000050ddd20065a7 */ /* 0x000ea200080011ff */
[----:B------:R-:W-:Y:S01]  /*6c10*/  BSSY B1, `(.L_x_98) ;  /* 0x0000023000017945 */ /* 0x000fe20003800000 */
[----:B--2---:R-:W-:Y:S03]  /*6c20*/  @P6 SEL R208, RZ, 0x1, !P0 ;  /* 0x00000001ffd06807 */ /* 0x004fe60004000000 */
[----:B------:R-:W-:Y:S05]  /*6c30*/  @!P6 BRA `(.L_x_99) ;  /* 0x000000000080e947 */ /* 0x000fea0003800000 */
[----:B------:R-:W-:Y:S01]  /*6c40*/  ISETP.NE.AND P1, PT, R209, RZ, PT ;  /* 0x000000ffd100720c */ /* 0x000fe20003f25270 */
[----:B------:R-:W-:Y:S01]  /*6c50*/  BSSY B0, `(.L_x_100) ;  /* 0x000000a000007945 */ /* 0x000fe20003800000 */
[----:B------:R-:W-:Y:S11]  /*6c60*/  ISETP.NE.AND P0, PT, R208, RZ, PT ;  /* 0x000000ffd000720c */ /* 0x000ff60003f05270 */
[----:B------:R-:W-:Y:S04]  /*6c70*/  @P1 IMAD R0, R181, 0x2000, R190 ;  /* 0x00002000b5001824 */ /* 0x000fe800078e02be */
[C---:B------:R-:W-:Y:S01]  /*6c80*/  @P1 IMAD.IADD R2, R0.reuse, 0x1, R211 ;  /* 0x0000000100021824 */ /* 0x040fe200078e02d3 */
[----:B------:R-:W-:Y:S03]  /*6c90*/  @P1 IADD3 R219, PT, PT, R0, R219, RZ ;  /* 0x000000db00db1210 */ /* 0x000fe60007ffe0ff */
[----:B------:R-:W-:Y:S01]  /*6ca0*/  @P1 IMAD.IADD R217, R217, 0x1, R2 ;  /* 0x00000001d9d91824 */ /* 0x000fe200078e0202 */
[----:B------:R-:W-:Y:S06]  /*6cb0*/  @P0 BRA `(.L_x_101) ;  /* 0x00000000000c0947 */ /* 0x000fec0003800000 */
[----:B------:R-:W-:Y:S04]  /*6cc0*/  SHF.L.U32 R3, R180, 0x1f, RZ ;  /* 0x0000001fb4037819 */ /* 0x000fe800000006ff */
[----:B------:R-:W2:Y:S02]  /*6cd0*/  SYNCS.PHASECHK.TRANS64.TRYWAIT P0, [R210+URZ+0x50], R3 ;  /* 0x00005003d20075a7 */ /* 0x000ea400080011ff */
[----:B--2---:R-:W-:Y:S05]  /*6ce0*/  @!P0 BRA `(.L_x_102) ;  /* 0x0000001c00d08947 */ /* 0x004fea0003800000 */
.L_x_101:
[----:B------:R-:W-:Y:S05]  /*6cf0*/  BSYNC B0 ;  /* 0x0000000000007941 */ /* 0x000fea0003800000 */
.L_x_100:
[----:B------:R-:W-:Y:S01]  /*6d00*/  ISETP.NE.AND P0, PT, R209, RZ, PT ;  /* 0x000000ffd100720c */ /* 0x000fe20003f05270 */
[----:B--2---:R-:W-:Y:S02]  /*6d10*/  VIADD R210, R210, 0x60 ;  /* 0x00000060d2d27836 */ /* 0x004fe40000000000 */
[----:B------:R-:W-:Y:S02]  /*6d20*/  IMAD.U32 R3, RZ, RZ, UR37 ;  /* 0x00000025ff037e24 */ /* 0x000fe4000f8e00ff */
[----:B------:R-:W-:Y:S03]  /*6d30*/  VIADD R181, R181, 0x1 ;  /* 0x00000001b5b57836 */ /* 0x000fe60000000000 */
[----:B------:R-:W-:Y:S05]  /*6d40*/  PRMT R3, R3, 0x654, R210 ;  /* 0x0000065403037816 */ /* 0x000fea00000000d2 */
[----:B------:R2:W3:Y:S04]  /*6d50*/  @P0 LDS.128 R148, [R0] ;  /* 0x0000000000940984 */ /* 0x0004e80000000c00 */
[----:B------:R2:W4:Y:S04]  /*6d60*/  @P0 LDS.128 R152, [R2+0x10] ;  /* 0x0000100002980984 */ /* 0x0005280000000c00 */
        /* <DEDUP_REMOVED lines=9> */
[----:B------:R-:W-:Y:S01]  /*6e00*/  SEL R181, R181, RZ, P0 ;  /* 0x000000ffb5b57207 */ /* 0x000fe20000000000 */
[----:B-----5:R5:W-:Y:S02]  /*6e10*/  SYNCS.ARRIVE.TRANS64.RED.A1T0 RZ, [R3+URZ], RZ ;  /* 0x000000ff03ff79a7 */ /* 0x020be400081004ff */
[----:B-----5:R-:W-:Y:S04]  /*6e20*/  SEL R3, RZ, 0x1, P0 ;  /* 0x00000001ff037807 */ /* 0x020fe80000000000 */
[----:B--234-:R-:W-:Y:S02]  /*6e30*/  LOP3.LUT R180, R180, R3, RZ, 0x3c, !PT ;  /* 0x00000003b4b47212 */ /* 0x01cfe400078e3cff */
.L_x_99:
[----:B------:R-:W-:Y:S05]  /*6e40*/  BSYNC B1 ;  /* 0x0000000000017941 */ /* 0x000fea0003800000 */
.L_x_98:
[----:B------:R-:W-:Y:S05]  /*6e50*/  VIADD R0, R80, 0x40 ;  /* 0x0000004050007836 */ /* 0x000fea0000000000 */
[----:B------:R-:W-:Y:S04]  /*6e60*/  SHF.R.U32.HI R0, RZ, 0x15, R0 ;  /* 0x00000015ff007819 */ /* 0x000fe80000011600 */
[----:B------:R-:W-:Y:S11]  /*6e70*/  LOP3.LUT P0, RZ, R0, 0x3, R173, 0x48, !PT ;  /* 0x0000000300ff7812 */ /* 0x000ff600078048ad */
[----:B------:R-:W-:Y:S02]  /*6e80*/  @!UPT UIADD3 URZ, UPT, UPT, URZ, URZ, URZ ;  /* 0x000000fffffff290 */ /* 0x000fe4000fffe0ff */
[----:B------:R-:W-:Y:S05]  /*6e90*/  @!P0 BRA `(.L_x_103) ;  /* 0x0000000000408947 */ /* 0x000fea0003800000 */
[----:B------:R-:W2:Y:S01]  /*6ea0*/  LDCU.64 UR8, c[0x4][0x70] ;  /* 0x01000e00ff0877ac */ /* 0x000ea20008000a00 */
[----:B------:R-:W-:Y:S01]  /*6eb0*/  MOV R3, 0x0 ;  /* 0x0000000000037802 */ /* 0x000fe20000000f00 */
[----:B------:R-:W-:Y:S02]  /*6ec0*/  HFMA2 R12, -RZ, RZ, 0, 5.9604644775390625e-08 ;  /* 0x00000001ff0c7431 */ /* 0x000fe400000001ff */
[----:B------:R-:W-:Y:S02]  /*6ed0*/  IMAD.MOV.U32 R8, RZ, RZ, 0x192 ;  /* 0x00000192ff087424 */ /* 0x000fe400078e00ff */
[----:B------:R-:W-:Y:S01]  /*6ee0*/  IMAD.MOV.U32 R13, RZ, RZ, RZ ;  /* 0x000000ffff0d7224 */ /* 0x000fe200078e00ff */
[----:B------:R-:W3:Y:S01]  /*6ef0*/  LDCU.64 UR6, c[0x4][0x78] ;  /* 0x01000f00ff0677ac */ /* 0x000ee20008000a00 */
[----:B------:R-:W4:Y:S01]  /*6f00*/  LDC.64 R2, c[0x4][R3] ;  /* 0x0100000003027b82 */ /* 0x000f220000000a00 */
[----:B------:R-:W5:Y:S01]  /*6f10*/  LDCU.64 UR4, c[0x4][0x10] ;  /* 0x01000200ff0477ac */ /* 0x000f620008000a00 */
[----:B--2---:R-:W-:Y:S01]  /*6f20*/  MOV R5, UR9 ;  /* 0x0000000900057c02 */ /* 0x004fe20008000f00 */
[----:B------:R-:W-:Y:S01]  /*6f30*/  IMAD.U32 R4, RZ, RZ, UR8 ;  /* 0x00000008ff047e24 */ /* 0x000fe2000f8e00ff */
[----:B---3--:R-:W-:Y:S01]  /*6f40*/  MOV R7, UR7 ;  /* 0x0000000700077c02 */ /* 0x008fe20008000f00 */
[----:B------:R-:W-:Y:S01]  /*6f50*/  IMAD.U32 R6, RZ, RZ, UR6 ;  /* 0x00000006ff067e24 */ /* 0x000fe2000f8e00ff */
[----:B-----5:R-:W-:Y:S01]  /*6f60*/  MOV R11, UR5 ;  /* 0x00000005000b7c02 */ /* 0x020fe20008000f00 */
[----:B------:R-:W-:Y:S02]  /*6f70*/  IMAD.U32 R10, RZ, RZ, UR4 ;  /* 0x00000004ff0a7e24 */ /* 0x000fe4000f8e00ff */
[----:B------:R-:W-:Y:S07]  /*6f80*/  LEPC R20, `(.L_x_103) ;  /* 0x000000001014794e */ /* 0x000fee0000000000 */
[----:B-1--4-:R-:W-:Y:S05]  /*6f90*/  CALL.ABS.NOINC R2 ;  /* 0x0000000002007343 */ /* 0x012fea0003c00000 */
.L_x_103:
[----:B------:R-:W-:Y:S01]  /*6fa0*/  ISETP.NE.AND P0, PT, R193, RZ, PT ;  /* 0x000000ffc100720c */ /* 0x000fe20003f05270 */
[----:B------:R-:W-:Y:S05]  /*6fb0*/  WARPSYNC.ALL ;  /* 0x0000000000007948 */ /* 0x000fea0003800000 */
[----:B------:R-:W-:Y:S01]  /*6fc0*/  R2UR UR4, R80 ;  /* 0x00000000500472ca */ /* 0x000fe200000e0000 */
[----:B------:R-:W-:Y:S01]  /*6fd0*/  BSSY.RECONVERGENT B0, `(.L_x_104) ;  /* 0x000011d000007945 */ /* 0x000fe20003800200 */
[----:B------:R-:W-:Y:S02]  /*6fe0*/  F2FP.F16.E5M2.UNPACK_B R11, R149 ;  /* 0x00000095ff0b723e */ /* 0x000fe400020004ff */
[----:B------:R-:W-:Y:S02]  /*6ff0*/  F2FP.F16.E5M2.UNPACK_B R10, R150 ;  /* 0x00000096ff0a723e */ /* 0x000fe400020004ff */
[----:B------:R-:W-:Y:S01]  /*7000*/  F2FP.F16.E5M2.UNPACK_B R9, R151 ;  /* 0x00000097ff09723e */ /* 0x000fe200020004ff */
[--C-:B------:R-:W-:Y:S01]  /*7010*/  HADD2.F32 R83, -RZ, R11.reuse.H0_H0 ;  /* 0x2000000bff537230 */ /* 0x100fe20000004100 */
[----:B------:R-:W-:Y:S01]  /*7020*/  F2FP.F16.E5M2.UNPACK_B R8, R152 ;  /* 0x00000098ff08723e */ /* 0x000fe200020004ff */
[----:B------:R-:W-:Y:S01]  /*7030*/  HADD2.F32 R84, -RZ, R11.H1_H1 ;  /* 0x3000000bff547230 */ /* 0x000fe20000004100 */
[----:B------:R-:W-:Y:S01]  /*7040*/  F2FP.F16.E5M2.UNPACK_B R7, R153 ;  /* 0x00000099ff07723e */ /* 0x000fe200020004ff */
[--C-:B------:R-:W-:Y:S01]  /*7050*/  HADD2.F32 R87, -RZ, R10.reuse.H0_H0 ;  /* 0x2000000aff577230 */ /* 0x100fe20000004100 */
[----:B------:R-:W-:Y:S01]  /*7060*/  F2FP.F16.E5M2.UNPACK_B R6, R154 ;  /* 0x0000009aff06723e */ /* 0x000fe200020004ff */
[----:B------:R-:W-:Y:S01]  /*7070*/  HADD2.F32 R88, -RZ, R10.H1_H1 ;  /* 0x3000000aff587230 */ /* 0x000fe20000004100 */
[----:B------:R-:W-:Y:S01]  /*7080*/  F2FP.F16.E5M2.UNPACK_B R5, R155 ;  /* 0x0000009bff05723e */ /* 0x000fe200020004ff */
[--C-:B------:R-:W-:Y:S01]  /*7090*/  HADD2.F32 R91, -RZ, R9.reuse.H0_H0 ;  /* 0x20000009ff5b7230 */ /* 0x100fe20000004100 */
[----:B-1----:R-:W-:Y:S01]  /*70a0*/  F2FP.F16.E5M2.UNPACK_B R4, R156 ;  /* 0x0000009cff04723e */ /* 0x002fe200020004ff */
[----:B------:R-:W-:Y:S01]  /*70b0*/  HADD2.F32 R92, -RZ, R9.H1_H1 ;  /* 0x30000009ff5c7230 */ /* 0x000fe20000004100 */
[-C--:B------:R-:W-:Y:S01]  /*70c0*/  F2FP.F16.E5M2.UNPACK_B R2, R148.reuse ;  /* 0x00000094ff02723e */ /* 0x080fe200020004ff */
[--C-:B------:R-:W-:Y:S01]  /*70d0*/  HADD2.F32 R95, -RZ, R8.reuse.H0_H0 ;  /* 0x20000008ff5f7230 */ /* 0x100fe20000004100 */
[----:B------:R-:W-:Y:S01]  /*70e0*/  F2FP.F16.E5M2.UNPACK_B R148, R148.H1 ;  /* 0x00000094ff94723e */ /* 0x000fe200030004ff */
[----:B------:R-:W-:Y:S01]  /*70f0*/  HADD2.F32 R97, -RZ, R8.H1_H1 ;  /* 0x30000008ff617230 */ /* 0x000fe20000004100 */
[----:B------:R-:W-:Y:S01]  /*7100*/  F2FP.F16.E5M2.UNPACK_B R149, R149.H1 ;  /* 0x00000095ff95723e */ /* 0x000fe200030004ff */
[--C-:B------:R-:W-:Y:S01]  /*7110*/  HADD2.F32 R98, -RZ, R7.reuse.H0_H0 ;  /* 0x20000007ff627230 */ /* 0x100fe20000004100 */
[----:B------:R-:W-:Y:S01]  /*7120*/  F2FP.F16.E5M2.UNPACK_B R150, R150.H1 ;  /* 0x00000096ff96723e */ /* 0x000fe200030004ff */
[----:B------:R-:W-:Y:S01]  /*7130*/  HADD2.F32 R101, -RZ, R7.H1_H1 ;  /* 0x30000007ff657230 */ /* 0x000fe20000004100 */
[----:B------:R-:W-:Y:S01]  /*7140*/  F2FP.F16.E5M2.UNPACK_B R151, R151.H1 ;  /* 0x00000097ff97723e */ /* 0x000fe200030004ff */
[--C-:B------:R-:W-:Y:S01]  /*7150*/  HADD2.F32 R102, -RZ, R6.reuse.H0_H0 ;  /* 0x20000006ff667230 */ /* 0x100fe20000004100 */
[----:B------:R-:W-:Y:S01]  /*7160*/  F2FP.F16.E5M2.UNPACK_B R138, R163 ;  /* 0x000000a3ff8a723e */ /* 0x000fe200020004ff */
[----:B------:R-:W-:Y:S01]  /*7170*/  HADD2.F32 R105, -RZ, R6.H1_H1 ;  /* 0x30000006ff697230 */ /* 0x000fe20000004100 */
[----:B------:R-:W-:Y:S01]  /*7180*/  R2UR UR5, R207 ;  /* 0x00000000cf0572ca */ /* 0x000fe200000e0000 */
        /* <DEDUP_REMOVED lines=8> */
[----:B------:R-:W1:Y:S01]  /*7210*/  LDTM.x64 R4, tmem[UR4+0x40] ;  /* 0x00004004000479ee */ /* 0x000e620008340000 */
[--C-:B------:R-:W-:Y:S01]  /*7220*/  HADD2.F32 R0, -RZ, R2.reuse.H0_H0 ;  /* 0x20000002ff007230 */ /* 0x100fe20000004100 */
[----:B------:R-:W-:Y:S01]  /*7230*/  NOP ;  /* 0x0000000000007918 */ /* 0x000fe20000000000 */
[----:B------:R-:W-:Y:S01]  /*7240*/  HADD2.F32 R2, -RZ, R2.H1_H1 ;  /* 0x30000002ff027230 */ /* 0x000fe20000004100 */
[----:B------:R-:W-:Y:S01]  /*7250*/  UIADD3 UR5, UPT, UPT, UR5, 0xc0, URZ ;  /* 0x000000c005057890 */ /* 0x000fe2000fffe0ff */
[--C-:B------:R-:W-:Y:S01]  /*7260*/  HADD2.F32 R86, -RZ, R149.reuse.H1_H1 ;  /* 0x30000095ff567230 */ /* 0x100fe20000004100 */
[----:B------:R-:W-:Y:S01]  /*7270*/  F2FP.F16.E5M2.UNPACK_B R132, R161 ;  /* 0x000000a1ff84723e */ /* 0x000fe200020004ff */
[--C-:B------:R-:W-:Y:S01]  /*7280*/  HADD2.F32 R114, -RZ, R116.reuse.H0_H0 ;  /* 0x20000074ff727230 */ /* 0x100fe20000004100 */
[----:B------:R-:W-:Y:S01]  /*7290*/  UPRMT UR5, UR37, 0x654, UR5 ;  /* 0x0000065425057896 */ /* 0x000fe20008000005 */
[----:B------:R-:W-:Y:S01]  /*72a0*/  HADD2.F32 R117, -RZ, R116.H1_H1 ;  /* 0x30000074ff757230 */ /* 0x000fe20000004100 */
[----:B------:R-:W-:Y:S01]  /*72b0*/  F2FP.F16.E5M2.UNPACK_B R136, R162 ;  /* 0x000000a2ff88723e */ /* 0x000fe200020004ff */
[--C-:B------:R-:W-:Y:S01]  /*72c0*/  HADD2.F32 R118, -RZ, R120.reuse.H0_H0 ;  /* 0x20000078ff767230 */ /* 0x100fe20000004100 */
[----:B------:R-:W-:Y:S01]  /*72d0*/  F2FP.F16.E5M2.UNPACK_B R152, R152.H1 ;  /* 0x00000098ff98723e */ /* 0x000fe200030004ff */
[----:B------:R-:W-:Y:S01]  /*72e0*/  HADD2.F32 R121, -RZ, R120.H1_H1 ;  /* 0x30000078ff797230 */ /* 0x000fe20000004100 */
[----:B------:R-:W-:Y:S01]  /*72f0*/  F2FP.F16.E5M2.UNPACK_B R153, R153.H1 ;  /* 0x00000099ff99723e */ /* 0x000fe200030004ff */
[--C-:B------:R-:W-:Y:S01]  /*7300*/  HADD2.F32 R122, -RZ, R124.reuse.H0_H0 ;  /* 0x2000007cff7a7230 */ /* 0x100fe20000004100 */
[----:B------:R-:W-:Y:S01]  /*7310*/  F2FP.F16.E5M2.UNPACK_B R154, R154.H1 ;  /* 0x0000009aff9a723e */ /* 0x000fe200030004ff */
[----:B-1----:R-:W-:Y:S01]  /*7320*/  SYNCS.ARRIVE.TRANS64.RED.A1T0 RZ, [UR5], RZ ;  /* 0x000000ffffff79a7 */ /* 0x002fe20008100405 */
[----:B------:R-:W-:Y:S01]  /*7330*/  HADD2.F32 R125, -RZ, R124.H1_H1 ;  /* 0x3000007cff7d7230 */ /* 0x000fe20000004100 */
[----:B------:R-:W-:Y:S01]  /*7340*/  F2FP.F16.E5M2.UNPACK_B R155, R155.H1 ;  /* 0x0000009bff9b723e */ /* 0x000fe200030004ff */
[--C-:B------:R-:W-:Y:S01]  /*7350*/  HADD2.F32 R126, -RZ, R128.reuse.H0_H0 ;  /* 0x20000080ff7e7230 */ /* 0x100fe20000004100 */
[----:B------:R-:W-:Y:S01]  /*7360*/  F2FP.F16.E5M2.UNPACK_B R156, R156.H1 ;  /* 0x0000009cff9c723e */ /* 0x000fe200030004ff */
[----:B------:R-:W-:Y:S01]  /*7370*/  HADD2.F32 R129, -RZ, R128.H1_H1 ;  /* 0x30000080ff817230 */ /* 0x000fe20000004100 */
[----:B------:R-:W-:Y:S01]  /*7380*/  F2FP.F16.E5M2.UNPACK_B R157, R157.H1 ;  /* 0x0000009dff9d723e */ /* 0x000fe200030004ff */
[C---:B------:R-:W-:Y:S01]  /*7390*/  FMUL R4, R78.reuse, R4 ;  /* 0x000000044e047220 */ /* 0x040fe20000400000 */
[C---:B------:R-:W-:Y:S01]  /*73a0*/  FMUL R5, R78.reuse, R5 ;  /* 0x000000054e057220 */ /* 0x040fe20000400000 */
[----:B------:R-:W-:Y:S02]  /*73b0*/  HADD2.F32 R3, -RZ, R148.H0_H0 ;  /* 0x20000094ff037230 */ /* 0x000fe40000004100 */
        /* <DEDUP_REMOVED lines=9> */
[C---:B------:R-:W-:Y:S01]  /*7450*/  FMUL R2, R78.reuse, R21 ;  /* 0x000000154e027220 */ /* 0x040fe20000400000 */
[C---:B------:R-:W-:Y:S01]  /*7460*/  FMUL R21, R78.reuse, R28 ;  /* 0x0000001c4e157220 */ /* 0x040fe20000400000 */
[----:B------:R-:W-:Y:S02]  /*7470*/  HADD2.F32 R130, -RZ, R132.H0_H0 ;  /* 0x20000084ff827230 */ /* 0x000fe40000004100 */
[C---:B------:R-:W-:Y:S01]  /*7480*/  FMUL R6, R78.reuse, R6 ;  /* 0x000000064e067220 */ /* 0x040fe20000400000 */
[----:B------:R-:W-:Y:S02]  /*7490*/  HADD2.F32 R82, -RZ, R148.H1_H1 ;  /* 0x30000094ff527230 */ /* 0x000fe40000004100 */
[C---:B------:R-:W-:Y:S01]  /*74a0*/  FMUL R7, R78.reuse, R7 ;  /* 0x000000074e077220 */ /* 0x040fe20000400000 */
[----:B------:R-:W-:Y:S02]  /*74b0*/  HADD2.F32 R85, -RZ, R149.H0_H0 ;  /* 0x20000095ff557230 */ /* 0x000fe40000004100 */
[C---:B------:R-:W-:Y:S01]  /*74c0*/  FFMA R6, R81.reuse, R3, R6 ;  /* 0x0000000351067223 */ /* 0x040fe20000000006 */
[----:B------:R-:W-:Y:S02]  /*74d0*/  HADD2.F32 R133, -RZ, R132.H1_H1 ;  /* 0x30000084ff857230 */ /* 0x000fe40000004100 */
[C---:B------:R-:W-:Y:S01]  /*74e0*/  FFMA R7, R81.reuse, R82, R7 ;  /* 0x0000005251077223 */ /* 0x040fe20000000007 */
[C---:B------:R-:W-:Y:S01]  /*74f0*/  FFMA R8, R81.reuse, R83, R8 ;  /* 0x0000005351087223 */ /* 0x040fe20000000008 */
[C---:B------:R-:W-:Y:S01]  /*7500*/  FFMA R9, R81.reuse, R84, R9 ;  /* 0x0000005451097223 */ /* 0x040fe20000000009 */
[--C-:B------:R-:W-:Y:S02]  /*7510*/  HADD2.F32 R82, -RZ, R138.reuse.H0_H0 ;  /* 0x2000008aff527230 */ /* 0x100fe40000004100 */
[C---:B------:R-:W-:Y:S01]  /*7520*/  FMUL R10, R78.reuse, R10 ;  /* 0x0000000a4e0a7220 */ /* 0x040fe20000400000 */
[----:B------:R-:W-:Y:S02]  /*7530*/  HADD2.F32 R83, -RZ, R138.H1_H1 ;  /* 0x3000008aff537230 */ /* 0x000fe40000004100 */
[C---:B------:R-:W-:Y:S01]  /*7540*/  FMUL R11, R78.reuse, R11 ;  /* 0x0000000b4e0b7220 */ /* 0x040fe20000400000 */
[----:B------:R-:W-:Y:S02]  /*7550*/  HADD2.F32 R89, -RZ, R150.H0_H0 ;  /* 0x20000096ff597230 */ /* 0x000fe40000004100 */
[C---:B------:R-:W-:Y:S01]  /*7560*/  FFMA R10, R81.reuse, R85, R10 ;  /* 0x00000055510a7223 */ /* 0x040fe2000000000a */
[--C-:B------:R-:W-:Y:S02]  /*7570*/  HADD2.F32 R134, -RZ, R136.reuse.H0_H0 ;  /* 0x20000088ff867230 */ /* 0x100fe40000004100 */
[C---:B------:R-:W-:Y:S01]  /*7580*/  FFMA R11, R81.reuse, R86, R11 ;  /* 0x00000056510b7223 */ /* 0x040fe2000000000b */
[C---:B------:R-:W-:Y:S01]  /*7590*/  FFMA R12, R81.reuse, R87, R12 ;  /* 0x00000057510c7223 */ /* 0x040fe2000000000c */
[----:B------:R-:W-:Y:S01]  /*75a0*/  FFMA R13, R81, R88, R13 ;  /* 0x00000058510d7223 */ /* 0x000fe2000000000d */
[----:B------:R-:W-:Y:S01]  /*75b0*/  F2FP.SATFINITE.E5M2.F32.PACK_AB_MERGE_C R86, R7, R6, RZ ;  /* 0x000000060756723e */ /* 0x000fe200048060ff */
[C---:B------:R-:W-:Y:S01]  /*75c0*/  FMUL R7, R78.reuse, R24 ;  /* 0x000000184e077220 */ /* 0x040fe20000400000 */
[----:B------:R-:W-:Y:S01]  /*75d0*/  F2FP.SATFINITE.E5M2.F32.PACK_AB_MERGE_C R138, R11, R10, RZ ;  /* 0x0000000a0b8a723e */ /* 0x000fe200048060ff */
[C---:B------:R-:W-:Y:S01]  /*75e0*/  FMUL R10, R78.reuse, R25 ;  /* 0x000000194e0a7220 */ /* 0x040fe20000400000 */
[C---:B------:R-:W-:Y:S01]  /*75f0*/  FMUL R25, R78.reuse, R32 ;  /* 0x000000204e197220 */ /* 0x040fe20000400000 */
[----:B------:R-:W-:Y:S02]  /*7600*/  HADD2.F32 R137, -RZ, R136.H1_H1 ;  /* 0x30000088ff897230 */ /* 0x000fe40000004100 */
[C---:B------:R-:W-:Y:S01]  /*7610*/  FMUL R14, R78.reuse, R14 ;  /* 0x0000000e4e0e7220 */ /* 0x040fe20000400000 */
[----:B------:R-:W-:Y:S02]  /*7620*/  HADD2.F32 R90, -RZ, R150.H1_H1 ;  /* 0x30000096ff5a7230 */ /* 0x000fe40000004100 */
[C---:B------:R-:W-:Y:S01]  /*7630*/  FMUL R15, R78.reuse, R15 ;  /* 0x0000000f4e0f7220 */ /* 0x040fe20000400000 */
[--C-:B------:R-:W-:Y:S02]  /*7640*/  HADD2.F32 R93, -RZ, R151.reuse.H0_H0 ;  /* 0x20000097ff5d7230 */ /* 0x100fe40000004100 */
[C---:B------:R-:W-:Y:S01]  /*7650*/  FFMA R14, R81.reuse, R89, R14 ;  /* 0x00000059510e7223 */ /* 0x040fe2000000000e */
[----:B------:R-:W-:Y:S02]  /*7660*/  HADD2.F32 R94, -RZ, R151.H1_H1 ;  /* 0x30000097ff5e7230 */ /* 0x000fe40000004100 */
[C---:B------:R-:W-:Y:S01]  /*7670*/  FFMA R15, R81.reuse, R90, R15 ;  /* 0x0000005a510f7223 */ /* 0x040fe2000000000f */
[C---:B------:R-:W-:Y:S01]  /*7680*/  FFMA R16, R81.reuse, R91, R16 ;  /* 0x0000005b51107223 */ /* 0x040fe20000000010 */
[----:B------:R-:W-:Y:S01]  /*7690*/  FFMA R17, R81, R92, R17 ;  /* 0x0000005c51117223 */ /* 0x000fe20000000011 */
[C---:B------:R-:W-:Y:S01]  /*76a0*/  FMUL R18, R78.reuse, R18 ;  /* 0x000000124e127220 */ /* 0x040fe20000400000 */
[C---:B------:R-:W-:Y:S01]  /*76b0*/  FMUL R19, R78.reuse, R19 ;  /* 0x000000134e137220 */ /* 0x040fe20000400000 */
[--C-:B------:R-:W-:Y:S01]  /*76c0*/  HADD2.F32 R96, -RZ, R152.reuse.H0_H0 ;  /* 0x20000098ff607230 */ /* 0x100fe20000004100 */
[----:B------:R-:W-:Y:S01]  /*76d0*/  F2FP.SATFINITE.E5M2.F32.PACK_AB_MERGE_C R14, R15, R14, RZ ;  /* 0x0000000e0f0e723e */ /* 0x000fe200048060ff */
[C---:B------:R-:W-:Y:S01]  /*76e0*/  FFMA R18, R81.reuse, R93, R18 ;  /* 0x0000005d51127223 */ /* 0x040fe20000000012 */
[C---:B------:R-:W-:Y:S01]  /*76f0*/  FFMA R19, R81.reuse, R94, R19 ;  /* 0x0000005e51137223 */ /* 0x040fe20000000013 */
[C---:B------:R-:W-:Y:S01]  /*7700*/  FFMA R0, R81.reuse, R95, R0 ;  /* 0x0000005f51007223 */ /* 0x040fe20000000000 */
[----:B------:R-:W-:Y:S01]  /*7710*/  FFMA R2, R81, R97, R2 ;  /* 0x0000006151027223 */ /* 0x000fe20000000002 */
[----:B------:R-:W-:Y:S02]  /*7720*/  HADD2.F32 R99, -RZ, R152.H1_H1 ;  /* 0x30000098ff637230 */ /* 0x000fe40000004100 */
[C---:B------:R-:W-:Y:S01]  /*7730*/  FMUL R3, R78.reuse, R22 ;  /* 0x000000164e037220 */ /* 0x040fe20000400000 */
[----:B------:R-:W-:Y:S01]  /*7740*/  F2FP.SATFINITE.E5M2.F32.PACK_AB_MERGE_C R18, R19, R18, RZ ;  /* 0x000000121312723e */ /* 0x000fe200048060ff */
[C---:B------:R-:W-:Y:S01]  /*7750*/  FMUL R22, R78.reuse, R29 ;  /* 0x0000001d4e167220 */ /* 0x040fe20000400000 */
[C---:B------:R-:W-:Y:S01]  /*7760*/  FMUL R29, R78.reuse, R36 ;  /* 0x000000244e1d7220 */ /* 0x040fe20000400000 */
[C---:B------:R-:W-:Y:S01]  /*7770*/  FFMA R3, R81.reuse, R96, R3 ;  /* 0x0000006051037223 */ /* 0x040fe20000000003 */
[C---:B------:R-:W-:Y:S01]  /*7780*/  FMUL R6, R78.reuse, R23 ;  /* 0x000000174e067220 */ /* 0x040fe20000400000 */
[--C-:B------:R-:W-:Y:S02]  /*7790*/  HADD2.F32 R100, -RZ, R153.reuse.H0_H0 ;  /* 0x20000099ff647230 */ /* 0x100fe40000004100 */
[C---:B------:R-:W-:Y:S01]  /*77a0*/  FMUL R11, R78.reuse, R26 ;  /* 0x0000001a4e0b7220 */ /* 0x040fe20000400000 */
[----:B------:R-:W-:Y:S02]  /*77b0*/  HADD2.F32 R103, -RZ, R153.H1_H1 ;  /* 0x30000099ff677230 */ /* 0x000fe40000004100 */
[C---:B------:R-:W-:Y:S01]  /*77c0*/  FFMA R6, R81.reuse, R99, R6 ;  /* 0x0000006351067223 */ /* 0x040fe20000000006 */
[C---:B------:R-:W-:Y:S01]  /*77d0*/  FFMA R7, R81.reuse, R98, R7 ;  /* 0x0000006251077223 */ /* 0x040fe20000000007 */
[C---:B------:R-:W-:Y:S01]  /*77e0*/  FFMA R10, R81.reuse, R101, R10 ;  /* 0x00000065510a7223 */ /* 0x040fe2000000000a */
[C---:B------:R-:W-:Y:S01]  /*77f0*/  FFMA R11, R81.reuse, R100, R11 ;  /* 0x00000064510b7223 */ /* 0x040fe2000000000b */
[----:B------:R-:W-:Y:S01]  /*7800*/  FMUL R26, R78, R33 ;  /* 0x000000214e1a7220 */ /* 0x000fe20000400000 */
[----:B------:R-:W-:Y:S01]  /*7810*/  F2FP.SATFINITE.E5M2.F32.PACK_AB_MERGE_C R3, R6, R3, RZ ;  /* 0x000000030603723e */ /* 0x000fe200048060ff */
[C---:B------:R-:W-:Y:S01]  /*7820*/  FMUL R33, R78.reuse, R40 ;  /* 0x000000284e217220 */ /* 0x040fe20000400000 */
        /* <DEDUP_REMOVED lines=8> */
[C---:B------:R-:W-:Y:S01]  /*78b0*/  FMUL R30, R78.reuse, R37 ;  /* 0x000000254e1e7220 */ /* 0x040fe20000400000 */
[C---:B------:R-:W-:Y:S01]  /*78c0*/  FMUL R37, R78.reuse, R44 ;  /* 0x0000002c4e257220 */ /* 0x040fe20000400000 */
[C---:B------:R-:W-:Y:S01]  /*78d0*/  FMUL R24, R78.reuse, R31 ;  /* 0x0000001f4e187220 */ /* 0x040fe20000400000 */
[----:B------:R-:W-:Y:S01]  /*78e0*/  F2FP.F16.E5M2.UNPACK_B R158, R158.H1 ;  /* 0x0000009eff9e723e */ /* 0x000fe200030004ff */
[--C-:B------:R-:W-:Y:S02]  /*78f0*/  HADD2.F32 R108, -RZ, R155.reuse.H0_H0 ;  /* 0x2000009bff6c7230 */ /* 0x100fe40000004100 */
[----:B------:R-:W-:Y:S01]  /*7900*/  FMUL R27, R78, R34 ;  /* 0x000000224e1b7220 */ /* 0x000fe20000400000 */
[----:B------:R-:W-:Y:S02]  /*7910*/  HADD2.F32 R111, -RZ, R155.H1_H1 ;  /* 0x3000009bff6f7230 */ /* 0x000fe40000004100 */
[C---:B------:R-:W-:Y:S01]  /*7920*/  FFMA R24, R81.reuse, R107, R24 ;  /* 0x0000006b51187223 */ /* 0x040fe20000000018 */
[----:B------:R-:W-:Y:S01]  /*7930*/  F2FP.F16.E5M2.UNPACK_B R159, R159.H1 ;  /* 0x0000009fff9f723e */ /* 0x000fe200030004ff */
[C---:B------:R-:W-:Y:S01]  /*7940*/  FFMA R25, R81.reuse, R106, R25 ;  /* 0x0000006a51197223 */ /* 0x040fe20000000019 */
[C---:B------:R-:W-:Y:S01]  /*7950*/  FFMA R26, R81.reuse, R109, R26 ;  /* 0x0000006d511a7223 */ /* 0x040fe2000000001a */
[----:B------:R-:W-:Y:S01]  /*7960*/  F2FP.F16.E5M2.UNPACK_B R160, R160.H1 ;  /* 0x000000a0ffa0723e */ /* 0x000fe200030004ff */
[C---:B------:R-:W-:Y:S01]  /*7970*/  FFMA R27, R81.reuse, R108, R27 ;  /* 0x0000006c511b7223 */ /* 0x040fe2000000001b */
[----:B------:R-:W-:Y:S01]  /*7980*/  F2FP.SATFINITE.E5M2.F32.PACK_AB_MERGE_C R6, R24, R23, RZ ;  /* 0x000000171806723e */ /* 0x000fe200048060ff */
[C---:B------:R-:W-:Y:S01]  /*7990*/  FMUL R34, R78.reuse, R41 ;  /* 0x000000294e227220 */ /* 0x040fe20000400000 */
[C---:B------:R-:W-:Y:S01]  /*79a0*/  FMUL R41, R78.reuse, R48 ;  /* 0x000000304e297220 */ /* 0x040fe20000400000 */
[----:B------:R-:W-:Y:S01]  /*79b0*/  FMUL R28, R78, R35 ;  /* 0x000000234e1c7220 */ /* 0x000fe20000400000 */
[----:B------:R-:W-:Y:S01]  /*79c0*/  F2FP.F16.E5M2.UNPACK_B R161, R161.H1 ;  /* 0x000000a1ffa1723e */ /* 0x000fe200030004ff */
[--C-:B------:R-:W-:Y:S01]  /*79d0*/  HADD2.F32 R112, -RZ, R156.reuse.H0_H0 ;  /* 0x2000009cff707230 */ /* 0x100fe20000004100 */
[----:B------:R-:W-:Y:S01]  /*79e0*/  F2FP.SATFINITE.E5M2.F32.PACK_AB_MERGE_C R6, R22, R21, R6 ;  /* 0x000000151606723e */ /* 0x000fe20004806006 */
[C---:B------:R-:W-:Y:S01]  /*79f0*/  FFMA R28, R81.reuse, R111, R28 ;  /* 0x0000006f511c7223 */ /* 0x040fe2000000001c */
[C---:B------:R-:W-:Y:S01]  /*7a00*/  FFMA R29, R81.reuse, R110, R29 ;  /* 0x0000006e511d7223 */ /* 0x040fe2000000001d */
[C---:B------:R-:W-:Y:S01]  /*7a10*/  FFMA R30, R81.reuse, R113, R30 ;  /* 0x00000071511e7223 */ /* 0x040fe2000000001e */
[----:B------:R-:W-:Y:S02]  /*7a20*/  HADD2.F32 R115, -RZ, R156.H1_H1 ;  /* 0x3000009cff737230 */ /* 0x000fe40000004100 */
[C---:B------:R-:W-:Y:S01]  /*7a30*/  FMUL R31, R78.reuse, R38 ;  /* 0x000000264e1f7220 */ /* 0x040fe20000400000 */
[----:B------:R-:W-:Y:S01]  /*7a40*/  F2FP.F16.E5M2.UNPACK_B R162, R162.H1 ;  /* 0x000000a2ffa2723e */ /* 0x000fe200030004ff */
[C---:B------:R-:W-:Y:S01]  /*7a50*/  FMUL R38, R78.reuse, R45 ;  /* 0x0000002d4e267220 */ /* 0x040fe20000400000 */
[C---:B------:R-:W-:Y:S01]  /*7a60*/  FMUL R45, R78.reuse, R52 ;  /* 0x000000344e2d7220 */ /* 0x040fe20000400000 */
[----:B------:R-:W-:Y:S01]  /*7a70*/  F2FP.F16.E5M2.UNPACK_B R163, R163.H1 ;  /* 0x000000a3ffa3723e */ /* 0x000fe200030004ff */
[----:B------:R-:W-:Y:S01]  /*7a80*/  FFMA R31, R81, R112, R31 ;  /* 0x00000070511f7223 */ /* 0x000fe2000000001f */
[----:B------:R-:W-:Y:S01]  /*7a90*/  FMUL R52, R78, R59 ;  /* 0x0000003b4e347220 */ /* 0x000fe20000400000 */
[----:B------:R-:W-:Y:S01]  /*7aa0*/  IADD3 R76, PT, PT, R76, 0x1, RZ ;  /* 0x000000014c4c7810 */ /* 0x000fe20007ffe0ff */
[C---:B------:R-:W-:Y:S01]  /*7ab0*/  FMUL R59, R78.reuse, R66 ;  /* 0x000000424e3b7220 */ /* 0x040fe20000400000 */
[----:B------:R-:W-:Y:S01]  /*7ac0*/  F2FP.SATFINITE.E5M2.F32.PACK_AB_MERGE_C R66, R13, R12, R14 ;  /* 0x0000000c0d42723e */ /* 0x000fe2000480600e */
[C---:B------:R-:W-:Y:S01]  /*7ad0*/  FMUL R32, R78.reuse, R39 ;  /* 0x000000274e207220 */ /* 0x040fe20000400000 */
[--C-:B------:R-:W-:Y:S02]  /*7ae0*/  HADD2.F32 R116, -RZ, R157.reuse.H0_H0 ;  /* 0x2000009dff747230 */ /* 0x100fe40000004100 */
[C---:B------:R-:W-:Y:S01]  /*7af0*/  FMUL R35, R78.reuse, R42 ;  /* 0x0000002a4e237220 */ /* 0x040fe20000400000 */
[----:B------:R-:W-:Y:S02]  /*7b00*/  HADD2.F32 R119, -RZ, R157.H1_H1 ;  /* 0x3000009dff777230 */ /* 0x000fe40000004100 */
[C---:B------:R-:W-:Y:S01]  /*7b10*/  FFMA R32, R81.reuse, R115, R32 ;  /* 0x0000007351207223 */ /* 0x040fe20000000020 */
[----:B------:R-:W-:Y:S01]  /*7b20*/  FMUL R36, R78, R43 ;  /* 0x0000002b4e247220 */ /* 0x000fe20000400000 */
[C---:B------:R-:W-:Y:S01]  /*7b30*/  FFMA R33, R81.reuse, R114, R33 ;  /* 0x0000007251217223 */ /* 0x040fe20000000021 */
[C---:B------:R-:W-:Y:S01]  /*7b40*/  FFMA R34, R81.reuse, R117, R34 ;  /* 0x0000007551227223 */ /* 0x040fe20000000022 */
[--C-:B------:R-:W-:Y:S01]  /*7b50*/  HADD2.F32 R120, -RZ, R158.reuse.H0_H0 ;  /* 0x2000009eff787230 */ /* 0x100fe20000004100 */
[----:B------:R-:W-:Y:S01]  /*7b60*/  F2FP.SATFINITE.E5M2.F32.PACK_AB_MERGE_C R32, R32, R31, RZ ;  /* 0x0000001f2020723e */ /* 0x000fe200048060ff */
[C---:B------:R-:W-:Y:S01]  /*7b70*/  FFMA R35, R81.reuse, R116, R35 ;  /* 0x0000007451237223 */ /* 0x040fe20000000023 */
[----:B------:R-:W-:Y:S02]  /*7b80*/  HADD2.F32 R123, -RZ, R158.H1_H1 ;  /* 0x3000009eff7b7230 */ /* 0x000fe40000004100 */
[----:B------:R-:W-:Y:S01]  /*7b90*/  FMUL R39, R78, R46 ;  /* 0x0000002e4e277220 */ /* 0x000fe20000400000 */
[----:B------:R-:W-:Y:S01]  /*7ba0*/  F2FP.SATFINITE.E5M2.F32.PACK_AB_MERGE_C R32, R30, R29, R32 ;  /* 0x0000001d1e20723e */ /* 0x000fe20004806020 */
[C---:B------:R-:W-:Y:S01]  /*7bb0*/  FFMA R36, R81.reuse, R119, R36 ;  /* 0x0000007751247223 */ /* 0x040fe20000000024 */
[C---:B------:R-:W-:Y:S01]  /*7bc0*/  FMUL R40, R78.reuse, R47 ;  /* 0x0000002f4e287220 */ /* 0x040fe20000400000 */
[C---:B------:R-:W-:Y:S01]  /*7bd0*/  FFMA R37, R81.reuse, R118, R37 ;  /* 0x0000007651257223 */ /* 0x040fe20000000025 */
[C---:B------:R-:W-:Y:S01]  /*7be0*/  FFMA R38, R81.reuse, R121, R38 ;  /* 0x0000007951267223 */ /* 0x040fe20000000026 */
[C---:B------:R-:W-:Y:S01]  /*7bf0*/  FMUL R42, R78.reuse, R49 ;  /* 0x000000314e2a7220 */ /* 0x040fe20000400000 */
[--C-:B------:R-:W-:Y:S02]  /*7c00*/  HADD2.F32 R124, -RZ, R159.reuse.H0_H0 ;  /* 0x2000009fff7c7230 */ /* 0x100fe40000004100 */
[C---:B------:R-:W-:Y:S01]  /*7c10*/  FFMA R39, R81.reuse, R120, R39 ;  /* 0x0000007851277223 */ /* 0x040fe20000000027 */
[----:B------:R-:W-:Y:S02]  /*7c20*/  HADD2.F32 R127, -RZ, R159.H1_H1 ;  /* 0x3000009fff7f7230 */ /* 0x000fe40000004100 */
[C---:B------:R-:W-:Y:S01]  /*7c30*/  FMUL R43, R78.reuse, R50 ;  /* 0x000000324e2b7220 */ /* 0x040fe20000400000 */
[C---:B------:R-:W-:Y:S01]  /*7c40*/  FFMA R40, R81.reuse, R123, R40 ;  /* 0x0000007b51287223 */ /* 0x040fe20000000028 */
[C---:B------:R-:W-:Y:S01]  /*7c50*/  FMUL R44, R78.reuse, R51 ;  /* 0x000000334e2c7220 */ /* 0x040fe20000400000 */
[C---:B------:R-:W-:Y:S01]  /*7c60*/  FFMA R41, R81.reuse, R122, R41 ;  /* 0x0000007a51297223 */ /* 0x040fe20000000029 */
[C---:B------:R-:W-:Y:S01]  /*7c70*/  FMUL R50, R78.reuse, R57 ;  /* 0x000000394e327220 */ /* 0x040fe20000400000 */
[C---:B------:R-:W-:Y:S01]  /*7c80*/  FMUL R57, R78.reuse, R64 ;  /* 0x000000404e397220 */ /* 0x040fe20000400000 */
[----:B------:R-:W-:Y:S01]  /*7c90*/  FFMA R42, R81, R125, R42 ;  /* 0x0000007d512a7223 */ /* 0x000fe2000000002a */
[C---:B------:R-:W-:Y:S01]  /*7ca0*/  FMUL R46, R78.reuse, R53 ;  /* 0x000000354e2e7220 */ /* 0x040fe20000400000 */
[--C-:B------:R-:W-:Y:S01]  /*7cb0*/  HADD2.F32 R128, -RZ, R160.reuse.H0_H0 ;  /* 0x200000a0ff807230 */ /* 0x100fe20000004100 */
[----:B------:R-:W-:Y:S01]  /*7cc0*/  F2FP.SATFINITE.E5M2.F32.PACK_AB_MERGE_C R64, R5, R4, R86 ;  /* 0x000000040540723e */ /* 0x000fe20004806056 */
[C---:B------:R-:W-:Y:S01]  /*7cd0*/  FMUL R51, R78.reuse, R58 ;  /* 0x0000003a4e337220 */ /* 0x040fe20000400000 */
[C---:B------:R-:W-:Y:S01]  /*7ce0*/  FMUL R53, R78.reuse, R60 ;  /* 0x0000003c4e357220 */ /* 0x040fe20000400000 */
[C---:B------:R-:W-:Y:S01]  /*7cf0*/  FFMA R43, R81.reuse, R124, R43 ;  /* 0x0000007c512b7223 */ /* 0x040fe2000000002b */
[----:B------:R-:W-:Y:S02]  /*7d00*/  HADD2.F32 R131, -RZ, R160.H1_H1 ;  /* 0x300000a0ff837230 */ /* 0x000fe40000004100 */
[C---:B------:R-:W-:Y:S01]  /*7d10*/  FMUL R47, R78.reuse, R54 ;  /* 0x000000364e2f7220 */ /* 0x040fe20000400000 */
[C---:B------:R-:W-:Y:S01]  /*7d20*/  FMUL R58, R78.reuse, R65 ;  /* 0x000000414e3a7220 */ /* 0x040fe20000400000 */
[----:B------:R-:W-:Y:S01]  /*7d30*/  FMUL R60, R78, R67 ;  /* 0x000000434e3c7220 */ /* 0x000fe20000400000 */
[----:B------:R-:W-:Y:S01]  /*7d40*/  F2FP.SATFINITE.E5M2.F32.PACK_AB_MERGE_C R5, R20, R11, RZ ;  /* 0x0000000b1405723e */ /* 0x000fe200048060ff */
[----:B------:R-:W-:Y:S01]  /*7d50*/  FFMA R44, R81, R127, R44 ;  /* 0x0000007f512c7223 */ /* 0x000fe2000000002c */
[C---:B------:R-:W-:Y:S01]  /*7d60*/  FMUL R48, R78.reuse, R55 ;  /* 0x000000374e307220 */ /* 0x040fe20000400000 */
[----:B------:R-:W-:Y:S01]  /*7d70*/  F2FP.SATFINITE.E5M2.F32.PACK_AB_MERGE_C R65, R9, R8, R138 ;  /* 0x000000080941723e */ /* 0x000fe2000480608a */
[----:B------:R-:W-:Y:S01]  /*7d80*/  FFMA R45, R81, R126, R45 ;  /* 0x0000007e512d7223 */ /* 0x000fe2000000002d */
[----:B------:R-:W-:Y:S01]  /*7d90*/  F2FP.SATFINITE.E5M2.F32.PACK_AB_MERGE_C R67, R17, R16, R18 ;  /* 0x000000101143723e */ /* 0x000fe20004806012 */
[----:B------:R-:W-:Y:S01]  /*7da0*/  FMUL R49, R78, R56 ;  /* 0x000000384e317220 */ /* 0x000fe20000400000 */
[C---:B------:R-:W-:Y:S01]  /*7db0*/  FFMA R46, R81.reuse, R129, R46 ;  /* 0x00000081512e7223 */ /* 0x040fe2000000002e */
[--C-:B------:R-:W-:Y:S02]  /*7dc0*/  HADD2.F32 R132, -RZ, R161.reuse.H0_H0 ;  /* 0x200000a1ff847230 */ /* 0x100fe40000004100 */
[C---:B------:R-:W-:Y:S01]  /*7dd0*/  FFMA R47, R81.reuse, R128, R47 ;  /* 0x00000080512f7223 */ /* 0x040fe2000000002f */
[----:B------:R1:W-:Y:S01]  /*7de0*/  STS.128 [R172+UR49+0x6200], R64 ;  /* 0x00620040ac007988 */ /* 0x0003e20008000c31 */
[----:B------:R-:W-:Y:S01]  /*7df0*/  HADD2.F32 R135, -RZ, R161.H1_H1 ;  /* 0x300000a1ff877230 */ /* 0x000fe20000004100 */
[----:B------:R-:W-:Y:S01]  /*7e00*/  F2FP.SATFINITE.E5M2.F32.PACK_AB_MERGE_C R5, R10, R7, R5 ;  /* 0x000000070a05723e */ /* 0x000fe20004806005 */
[C---:B------:R-:W-:Y:S01]  /*7e10*/  FFMA R48, R81.reuse, R131, R48 ;  /* 0x0000008351307223 */ /* 0x040fe20000000030 */
[----:B------:R-:W-:Y:S01]  /*7e20*/  F2FP.SATFINITE.E5M2.F32.PACK_AB_MERGE_C R7, R28, R27, RZ ;  /* 0x0000001b1c07723e */ /* 0x000fe200048060ff */
        /* <DEDUP_REMOVED lines=8> */
[----:B------:R-:W-:Y:S01]  /*7eb0*/  FMUL R56, R78, R63 ;  /* 0x0000003f4e387220 */ /* 0x000fe20000400000 */
[----:B------:R-:W-:Y:S01]  /*7ec0*/  F2FP.SATFINITE.E5M2.F32.PACK_AB_MERGE_C R4, R2, R0, R3 ;  /* 0x000000000204723e */ /* 0x000fe20004806003 */
[C---:B------:R-:W-:Y:S01]  /*7ed0*/  FFMA R53, R81.reuse, R134, R53 ;  /* 0x0000008651357223 */ /* 0x040fe20000000035 */
[----:B------:R-:W-:Y:S01]  /*7ee0*/  F2FP.SATFINITE.E5M2.F32.PACK_AB_MERGE_C R7, R26, R25, R7 ;  /* 0x000000191a07723e */ /* 0x000fe20004806007 */
[C---:B------:R-:W-:Y:S01]  /*7ef0*/  FFMA R54, R81.reuse, R137, R54 ;  /* 0x0000008951367223 */ /* 0x040fe20000000036 */
[--C-:B------:R-:W-:Y:S02]  /*7f00*/  HADD2.F32 R84, -RZ, R163.reuse.H0_H0 ;  /* 0x200000a3ff547230 */ /* 0x100fe40000004100 */
[C---:B------:R-:W-:Y:S01]  /*7f10*/  FFMA R55, R81.reuse, R136, R55 ;  /* 0x0000008851377223 */ /* 0x040fe20000000037 */
[----:B------:R-:W-:Y:S01]  /*7f20*/  HADD2.F32 R85, -RZ, R163.H1_H1 ;  /* 0x300000a3ff557230 */ /* 0x000fe20000004100 */
[----:B------:R1:W-:Y:S01]  /*7f30*/  STS.128 [R204+0x6010], R4 ;  /* 0x00601004cc007388 */ /* 0x0003e20000000c00 */
[----:B------:R-:W-:Y:S01]  /*7f40*/  F2FP.SATFINITE.E5M2.F32.PACK_AB_MERGE_C R35, R36, R35, RZ ;  /* 0x000000232423723e */ /* 0x000fe200048060ff */
[C---:B------:R-:W-:Y:S01]  /*7f50*/  FFMA R56, R81.reuse, R139, R56 ;  /* 0x0000008b51387223 */ /* 0x040fe20000000038 */
[----:B------:R-:W-:Y:S01]  /*7f60*/  F2FP.SATFINITE.E5M2.F32.PACK_AB_MERGE_C R39, R40, R39, RZ ;  /* 0x000000272827723e */ /* 0x000fe200048060ff */
[C---:B------:R-:W-:Y:S01]  /*7f70*/  FFMA R57, R81.reuse, R82, R57 ;  /* 0x0000005251397223 */ /* 0x040fe20000000039 */
[----:B------:R-:W-:Y:S01]  /*7f80*/  F2FP.SATFINITE.E5M2.F32.PACK_AB_MERGE_C R43, R44, R43, RZ ;  /* 0x0000002b2c2b723e */ /* 0x000fe200048060ff */
[C---:B------:R-:W-:Y:S01]  /*7f90*/  FFMA R58, R81.reuse, R83, R58 ;  /* 0x00000053513a7223 */ /* 0x040fe2000000003a */
[C---:B------:R-:W-:Y:S01]  /*7fa0*/  FFMA R59, R81.reuse, R84, R59 ;  /* 0x00000054513b7223 */ /* 0x040fe2000000003b */
[----:B------:R-:W-:Y:S01]  /*7fb0*/  F2FP.SATFINITE.E5M2.F32.PACK_AB_MERGE_C R33, R34, R33, R35 ;  /* 0x000000212221723e */ /* 0x000fe20004806023 */
        /* <DEDUP_REMOVED lines=11> */
[----:B------:R-:W-:Y:S05]  /*8070*/  F2FP.SATFINITE.E5M2.F32.PACK_AB_MERGE_C R51, R58, R57, R59 ;  /* 0x000000393a33723e */ /* 0x000fea000480603b */
        /* <DEDUP_REMOVED lines=9> */
[----:B------:R-:W-:Y:S02]  /*8110*/  UIADD3 UR8, UP0, UPT, UR52, 0x680, URZ ;  /* 0x0000068034087890 */ /* 0x000fe4000ff1e0ff */
[----:B------:R-:W-:Y:S02]  /*8120*/  UIADD3 UR5, UPT, UPT, UR41, 0x40, URZ ;  /* 0x0000004029057890 */ /* 0x000fe4000fffe0ff */
[----:B------:R-:W-:Y:S02]  /*8130*/  UIADD3 UR4, UPT, UPT, UR49, 0x6200, URZ ;  /* 0x0000620031047890 */ /* 0x000fe4000fffe0ff */
[----:B------:R-:W-:Y:S01]  /*8140*/  UIADD3.X UR9, UPT, UPT, URZ, UR53, URZ, UP0, !UPT ;  /* 0x00000035ff097290 */ /* 0x000fe200087fe4ff */
[----:B------:R-:W-:Y:S01]  /*8150*/  UMOV UR6, UR42 ;  /* 0x0000002a00067c82 */ /* 0x000fe20008000000 */
[----:B------:R-:W-:Y:S07]  /*8160*/  UMOV UR7, UR36 ;  /* 0x0000002400077c82 */ /* 0x000fee0008000000 */
[----:B------:R2:W-:Y:S01]  /*8170*/  UTMASTG.3D [UR4], [UR8] ;  /* 0x00000004080073b5 */ /* 0x0005e20008010000 */
[----:B------:R0:W-:Y:S01]  /*8180*/  UTMACMDFLUSH ;  /* 0x00000000000079b7 */ /* 0x0001e20000000000 */
[----:B--2---:R-:W-:Y:S04]  /*8190*/  DEPBAR.LE SB0, 0x1 ;  /* 0x000080400000791a */ /* 0x004fe80000000000 */
.L_x_105:
[----:B------:R-:W-:Y:S05]  /*81a0*/  BSYNC.RECONVERGENT B0 ;  /* 0x0000000000007941 */ /* 0x000fea0003800200 */
.L_x_104:
[----:B------:R-:W-:Y:S01]  /*81b0*/  BAR.SYNC.DEFER_BLOCKING 0x1, 0x80 ;  /* 0x0042000000007b1d */ /* 0x000fe20000010000 */
[----:B------:R-:W-:Y:S01]  /*81c0*/  ISETP.NE.AND P2, PT, R194, RZ, PT ;  /* 0x000000ffc200720c */ /* 0x000fe20003f45270 */
[----:B------:R-:W-:Y:S01]  /*81d0*/  IMAD.IADD R20, R75, 0x1, R147 ;  /* 0x000000014b147824 */ /* 0x000fe200078e0293 */
[----:B------:R-:W-:Y:S01]  /*81e0*/  ISETP.NE.AND P0, PT, R195, 0x2, PT ;  /* 0x00000002c300780c */ /* 0x000fe20003f05270 */
[----:B------:R-:W-:Y:S01]  /*81f0*/  IMAD.IADD R21, R77, 0x1, R170 ;  /* 0x000000014d157824 */ /* 0x000fe200078e02aa */
[----:B------:R-:W-:Y:S02]  /*8200*/  ISETP.NE.AND P1, PT, R76, 0x4, PT ;  /* 0x000000044c00780c */ /* 0x000fe40003f25270 */
[----:B------:R-:W-:Y:S02]  /*8210*/  SEL R3, RZ, 0x1, P0 ;  /* 0x00000001ff037807 */ /* 0x000fe40000000000 */
[----:B------:R-:W-:Y:S02]  /*8220*/  SEL R0, RZ, 0x1, P1 ;  /* 0x00000001ff007807 */ /* 0x000fe40000800000 */
[----:B------:R-:W-:Y:S02]  /*8230*/  LOP3.LUT R182, R182, R3, RZ, 0x3c, !PT ;  /* 0x00000003b6b67212 */ /* 0x000fe400078e3cff */
[----:B------:R-:W-:Y:S02]  /*8240*/  LOP3.LUT R183, R183, R0, RZ, 0x3c, !PT ;  /* 0x00000000b7b77212 */ /* 0x000fe400078e3cff */
[----:B------:R-:W-:Y:S02]  /*8250*/  @P2 R2UR UR36, R179 ;  /* 0x00000000b32422ca */ /* 0x000fe400000e0000 */
[----:B------:R-:W-:Y:S02]  /*8260*/  SEL R195, R195, RZ, P0 ;  /* 0x000000ffc3c37207 */ /* 0x000fe40000000000 */
[----:B------:R-:W-:Y:S01]  /*8270*/  SEL R76, R76, RZ, P1 ;  /* 0x000000ff4c4c7207 */ /* 0x000fe20000800000 */
[----:B------:R-:W-:Y:S10]  /*8280*/  @P2 BRA `(.L_x_106) ;  /* 0xffffffc400bc2947 */ /* 0x000ff4000383ffff */
[----:B------:R-:W-:Y:S05]  /*8290*/  EXIT ;  /* 0x000000000000794d */ /* 0x000fea0003800000 */
.L_x_19:
[----:B--2---:R2:W1:Y:S02]  /*82a0*/  SYNCS.PHASECHK.TRANS64.TRYWAIT P0, [R3+URZ+0xf0], R2 ;  /* 0x0000f002030075a7 */ /* 0x00446400080011ff */
[----:B-1----:R-:W-:Y:S05]  /*82b0*/  @!P0 NANOSLEEP.SYNCS 0x989680 ;  /* 0x009896800000895d */ /* 0x002fea0003900000 */
[----:B------:R-:W1:Y:S02]  /*82c0*/  @!P0 SYNCS.PHASECHK.TRANS64 P0, [R3+URZ+0xf0], R2 ;  /* 0x0000f002030085a7 */ /* 0x000e6400080010ff */
[----:B-1----:R-:W-:Y:S05]  /*82d0*/  @!P0 BRA `(.L_x_19) ;  /* 0xfffffffc00f08947 */ /* 0x002fea000383ffff */
[----:B------:R-:W-:Y:S05]  /*82e0*/  BRA `(.L_x_107) ;  /* 0xffffff9000b47947 */ /* 0x000fea000383ffff */
.L_x_22:
[----:B-1----:R-:W-:-:S07]  /*82f0*/  MOV R2, UR33 ;  /* 0x0000002100027c02 */ /* 0x002fce0008000f00 */
.L_x_108:
[----:B-1----:R1:W2:Y:S02]  /*8300*/  SYNCS.PHASECHK.TRANS64.TRYWAIT P0, [R2+URZ+0x28], R5 ;  /* 0x00002805020075a7 */ /* 0x0022a400080011ff */
[----:B--2---:R-:W-:Y:S05]  /*8310*/  @!P0 NANOSLEEP.SYNCS 0x989680 ;  /* 0x009896800000895d */ /* 0x004fea0003900000 */
[----:B------:R-:W2:Y:S02]  /*8320*/  @!P0 SYNCS.PHASECHK.TRANS64 P0, [R2+URZ+0x28], R5 ;  /* 0x00002805020085a7 */ /* 0x000ea400080010ff */
[----:B--2---:R-:W-:Y:S05]  /*8330*/  @!P0 BRA `(.L_x_108) ;  /* 0xfffffffc00f08947 */ /* 0x004fea000383ffff */
[----:B------:R-:W-:Y:S05]  /*8340*/  BRA `(.L_x_21) ;  /* 0xffffff9400047947 */ /* 0x000fea000383ffff */
.L_x_28:
[----:B-1----:R-:W-:-:S07]  /*8350*/  MOV R2, UR17 ;  /* 0x0000001100027c02 */ /* 0x002fce0008000f00 */
.L_x_109:
[----:B-1----:R1:W2:Y:S02]  /*8360*/  SYNCS.PHASECHK.TRANS64.TRYWAIT P0, [R2+URZ+0x28], R5 ;  /* 0x00002805020075a7 */ /* 0x0022a400080011ff */
[----:B--2---:R-:W-:Y:S05]  /*8370*/  @!P0 NANOSLEEP.SYNCS 0x989680 ;  /* 0x009896800000895d */ /* 0x004fea0003900000 */
[----:B------:R-:W2:Y:S02]  /*8380*/  @!P0 SYNCS.PHASECHK.TRANS64 P0, [R2+URZ+0x28], R5 ;  /* 0x00002805020085a7 */ /* 0x000ea400080010ff */
[----:B--2---:R-:W-:Y:S05]  /*8390*/  @!P0 BRA `(.L_x_109) ;  /* 0xfffffffc00f08947 */ /* 0x004fea000383ffff */
[----:B------:R-:W-:Y:S05]  /*83a0*/  BRA `(.L_x_27) ;  /* 0xffffff9400a87947 */ /* 0x000fea000383ffff */
.L_x_32:
[----:B-1----:R1:W2:Y:S02]  /*83b0*/  SYNCS.PHASECHK.TRANS64.TRYWAIT P0, [R2+URZ+0x80], R3 ;  /* 0x00008003020075a7 */ /* 0x0022a400080011ff */
[----:B--2---:R-:W-:Y:S05]  /*83c0*/  @!P0 NANOSLEEP.SYNCS 0x989680 ;  /* 0x009896800000895d */ /* 0x004fea0003900000 */
[----:B------:R-:W2:Y:S02]  /*83d0*/  @!P0 SYNCS.PHASECHK.TRANS64 P0, [R2+URZ+0x80], R3 ;  /* 0x00008003020085a7 */ /* 0x000ea400080010ff */
[----:B--2---:R-:W-:Y:S05]  /*83e0*/  @!P0 BRA `(.L_x_32) ;  /* 0xfffffffc00f08947 */ /* 0x004fea000383ffff */
[----:B------:R-:W-:Y:S05]  /*83f0*/  BRA `(.L_x_110) ;  /* 0xffffff9800347947 */ /* 0x000fea000383ffff */
.L_x_36:
[----:B----4-:R-:W-:-:S07]  /*8400*/  MOV R0, UR5 ;  /* 0x0000000500007c02 */ /* 0x010fce0008000f00 */
.L_x_111:
[----:B-1----:R1:W2:Y:S02]  /*8410*/  SYNCS.PHASECHK.TRANS64.TRYWAIT P0, [R0+URZ], R3 ;  /* 0x00000003000075a7 */ /* 0x0022a400080011ff */
[----:B--2---:R-:W-:Y:S05]  /*8420*/  @!P0 NANOSLEEP.SYNCS 0x989680 ;  /* 0x009896800000895d */ /* 0x004fea0003900000 */
[----:B------:R-:W2:Y:S02]  /*8430*/  @!P0 SYNCS.PHASECHK.TRANS64 P0, [R0+URZ], R3 ;  /* 0x00000003000085a7 */ /* 0x000ea400080010ff */
[----:B--2---:R-:W-:Y:S05]  /*8440*/  @!P0 BRA `(.L_x_111) ;  /* 0xfffffffc00f08947 */ /* 0x004fea000383ffff */
[----:B------:R-:W-:Y:S05]  /*8450*/  BRA `(.L_x_112) ;  /* 0xffffff9c00a47947 */ /* 0x000fea000383ffff */
.L_x_37:
[----:B----4-:R-:W-:-:S07]  /*8460*/  MOV R0, UR5 ;  /* 0x0000000500007c02 */ /* 0x010fce0008000f00 */
.L_x_113:
[----:B-1----:R1:W2:Y:S02]  /*8470*/  SYNCS.PHASECHK.TRANS64.TRYWAIT P0, [R0+URZ], R3 ;  /* 0x00000003000075a7 */ /* 0x0022a400080011ff */
[----:B--2---:R-:W-:Y:S05]  /*8480*/  @!P0 NANOSLEEP.SYNCS 0x989680 ;  /* 0x009896800000895d */ /* 0x004fea0003900000 */
[----:B------:R-:W2:Y:S02]  /*8490*/  @!P0 SYNCS.PHASECHK.TRANS64 P0, [R0+URZ], R3 ;  /* 0x00000003000085a7 */ /* 0x000ea400080010ff */
[----:B--2---:R-:W-:Y:S05]  /*84a0*/  @!P0 BRA `(.L_x_113) ;  /* 0xfffffffc00f08947 */ /* 0x004fea000383ffff */
[----:B------:R-:W-:Y:S05]  /*84b0*/  BRA `(.L_x_114) ;  /* 0xffffff9c00b07947 */ /* 0x000fea000383ffff */
.L_x_38:
[----:B----4-:R-:W-:-:S07]  /*84c0*/  MOV R0, UR5 ;  /* 0x0000000500007c02 */ /* 0x010fce0008000f00 */
.L_x_115:
[----:B-1----:R1:W2:Y:S02]  /*84d0*/  SYNCS.PHASECHK.TRANS64.TRYWAIT P0, [R0+URZ], R3 ;  /* 0x00000003000075a7 */ /* 0x0022a400080011ff */
[----:B--2---:R-:W-:Y:S05]  /*84e0*/  @!P0 NANOSLEEP.SYNCS 0x989680 ;  /* 0x009896800000895d */ /* 0x004fea0003900000 */
[----:B------:R-:W2:Y:S02]  /*84f0*/  @!P0 SYNCS.PHASECHK.TRANS64 P0, [R0+URZ], R3 ;  /* 0x00000003000085a7 */ /* 0x000ea400080010ff */
[----:B--2---:R-:W-:Y:S05]  /*8500*/  @!P0 BRA `(.L_x_115) ;  /* 0xfffffffc00f08947 */ /* 0x004fea000383ffff */
[----:B------:R-:W-:Y:S05]  /*8510*/  BRA `(.L_x_116) ;  /* 0xffffff9c00bc7947 */ /* 0x000fea000383ffff */
.L_x_39:
[----:B----4-:R-:W-:-:S07]  /*8520*/  MOV R0, UR5 ;  /* 0x0000000500007c02 */ /* 0x010fce0008000f00 */
.L_x_117:
[----:B-1----:R1:W2:Y:S02]  /*8530*/  SYNCS.PHASECHK.TRANS64.TRYWAIT P0, [R0+URZ], R3 ;  /* 0x00000003000075a7 */ /* 0x0022a400080011ff */
[----:B--2---:R-:W-:Y:S05]  /*8540*/  @!P0 NANOSLEEP.SYNCS 0x989680 ;  /* 0x009896800000895d */ /* 0x004fea0003900000 */
[----:B------:R-:W2:Y:S02]  /*8550*/  @!P0 SYNCS.PHASECHK.TRANS64 P0, [R0+URZ], R3 ;  /* 0x00000003000085a7 */ /* 0x000ea400080010ff */
[----:B--2---:R-:W-:Y:S05]  /*8560*/  @!P0 BRA `(.L_x_117) ;  /* 0xfffffffc00f08947 */ /* 0x004fea000383ffff */
[----:B------:R-:W-:Y:S05]  /*8570*/  BRA `(.L_x_118) ;  /* 0xffffff9c00c87947 */ /* 0x000fea000383ffff */
.L_x_42:
[----:B-1----:R1:W2:Y:S02]  /*8580*/  SYNCS.PHASECHK.TRANS64.TRYWAIT P0, [R0+URZ+0xe0], R5 ;  /* 0x0000e005000075a7 */ /* 0x0022a400080011ff */
[----:B--2---:R-:W-:Y:S05]  /*8590*/  @!P0 NANOSLEEP.SYNCS 0x989680 ;  /* 0x009896800000895d */ /* 0x004fea0003900000 */
[----:B------:R-:W2:Y:S02]  /*85a0*/  @!P0 SYNCS.PHASECHK.TRANS64 P0, [R0+URZ+0xe0], R5 ;  /* 0x0000e005000085a7 */ /* 0x000ea400080010ff */
[----:B--2---:R-:W-:Y:S05]  /*85b0*/  @!P0 BRA `(.L_x_42) ;  /* 0xfffffffc00f08947 */ /* 0x004fea000383ffff */
[----:B------:R-:W-:Y:S05]  /*85c0*/  BRA `(.L_x_119) ;  /* 0xffffffa000247947 */ /* 0x000fea000383ffff */
.L_x_43:
[----:B------:R-:W-:-:S07]  /*85d0*/  MOV R0, UR5 ;  /* 0x0000000500007c02 */ /* 0x000fce0008000f00 */
.L_x_120:
[----:B-1----:R1:W2:Y:S02]  /*85e0*/  SYNCS.PHASECHK.TRANS64.TRYWAIT P0, [R0+URZ+0x90], R5 ;  /* 0x00009005000075a7 */ /* 0x0022a400080011ff */
[----:B--2---:R-:W-:Y:S05]  /*85f0*/  @!P0 NANOSLEEP.SYNCS 0x989680 ;  /* 0x009896800000895d */ /* 0x004fea0003900000 */
[----:B------:R-:W2:Y:S02]  /*8600*/  @!P0 SYNCS.PHASECHK.TRANS64 P0, [R0+URZ+0x90], R5 ;  /* 0x00009005000085a7 */ /* 0x000ea400080010ff */
[----:B--2---:R-:W-:Y:S05]  /*8610*/  @!P0 BRA `(.L_x_120) ;  /* 0xfffffffc00f08947 */ /* 0x004fea000383ffff */
[----:B------:R-:W-:Y:S05]  /*8620*/  BRA `(.L_x_121) ;  /* 0xffffffa000347947 */ /* 0x000fea000383ffff */
.L_x_44:
[----:B-1----:R1:W2:Y:S02]  /*8630*/  SYNCS.PHASECHK.TRANS64.TRYWAIT P1, [R0+URZ+0x80], R5 ;  /* 0x00008005000075a7 */ /* 0x0022a400080211ff */
[----:B--2---:R-:W-:Y:S05]  /*8640*/  @!P1 NANOSLEEP.SYNCS 0x989680 ;  /* 0x009896800000995d */ /* 0x004fea0003900000 */
[----:B------:R-:W2:Y:S02]  /*8650*/  @!P1 SYNCS.PHASECHK.TRANS64 P1, [R0+URZ+0x80], R5 ;  /* 0x00008005000095a7 */ /* 0x000ea400080210ff */
[----:B--2---:R-:W-:Y:S05]  /*8660*/  @!P1 BRA `(.L_x_44) ;  /* 0xfffffffc00f09947 */ /* 0x004fea000383ffff */
[----:B------:R-:W-:Y:S05]  /*8670*/  BRA `(.L_x_122) ;  /* 0xffffffa000647947 */ /* 0x000fea000383ffff */
.L_x_47:
[----:B------:R-:W-:-:S07]  /*8680*/  MOV R0, UR5 ;  /* 0x0000000500007c02 */ /* 0x000fce0008000f00 */
.L_x_123:
[----:B-1----:R1:W2:Y:S02]  /*8690*/  SYNCS.PHASECHK.TRANS64.TRYWAIT P0, [R0+URZ+0x90], R3 ;  /* 0x00009003000075a7 */ /* 0x0022a400080011ff */
[----:B--2---:R-:W-:Y:S05]  /*86a0*/  @!P0 NANOSLEEP.SYNCS 0x989680 ;  /* 0x009896800000895d */ /* 0x004fea0003900000 */
[----:B------:R-:W2:Y:S02]  /*86b0*/  @!P0 SYNCS.PHASECHK.TRANS64 P0, [R0+URZ+0x90], R3 ;  /* 0x00009003000085a7 */ /* 0x000ea400080010ff */
[----:B--2---:R-:W-:Y:S05]  /*86c0*/  @!P0 BRA `(.L_x_123) ;  /* 0xfffffffc00f08947 */ /* 0x004fea000383ffff */
[----:B------:R-:W-:Y:S05]  /*86d0*/  BRA `(.L_x_46) ;  /* 0xffffffa000b87947 */ /* 0x000fea000383ffff */
.L_x_54:
[----:B-1----:R1:W2:Y:S02]  /*86e0*/  SYNCS.PHASECHK.TRANS64.TRYWAIT P1, [R0+URZ+0x80], R5 ;  /* 0x00008005000075a7 */ /* 0x0022a400080211ff */
[----:B--2---:R-:W-:Y:S05]  /*86f0*/  @!P1 NANOSLEEP.SYNCS 0x989680 ;  /* 0x009896800000995d */ /* 0x004fea0003900000 */
[----:B------:R-:W2:Y:S02]  /*8700*/  @!P1 SYNCS.PHASECHK.TRANS64 P1, [R0+URZ+0x80], R5 ;  /* 0x00008005000095a7 */ /* 0x000ea400080210ff */
[----:B--2---:R-:W-:Y:S05]  /*8710*/  @!P1 BRA `(.L_x_54) ;  /* 0xfffffffc00f09947 */ /* 0x004fea000383ffff */
[----:B------:R-:W-:Y:S05]  /*8720*/  BRA `(.L_x_124) ;  /* 0xffffffa800287947 */ /* 0x000fea000383ffff */
.L_x_55:
[----:B------:R-:W-:-:S07]  /*8730*/  MOV R3, UR7 ;  /* 0x0000000700037c02 */ /* 0x000fce0008000f00 */
.L_x_125:
[----:B-1----:R1:W2:Y:S02]  /*8740*/  SYNCS.PHASECHK.TRANS64.TRYWAIT P0, [R3+URZ+0xc0], R0 ;  /* 0x0000c000030075a7 */ /* 0x0022a400080011ff */
[----:B--2---:R-:W-:Y:S05]  /*8750*/  @!P0 NANOSLEEP.SYNCS 0x989680 ;  /* 0x009896800000895d */ /* 0x004fea0003900000 */
[----:B------:R-:W2:Y:S02]  /*8760*/  @!P0 SYNCS.PHASECHK.TRANS64 P0, [R3+URZ+0xc0], R0 ;  /* 0x0000c000030085a7 */ /* 0x000ea400080010ff */
[----:B--2---:R-:W-:Y:S05]  /*8770*/  @!P0 BRA `(.L_x_125) ;  /* 0xfffffffc00f08947 */ /* 0x004fea000383ffff */
[----:B------:R-:W-:Y:S05]  /*8780*/  BRA `(.L_x_126) ;  /* 0xffffffa800607947 */ /* 0x000fea000383ffff */
.L_x_58:
[----:B------:R-:W-:Y:S07]  /*8790*/  MOV R0, UR6 ;  /* 0x0000000600007c02 */ /* 0x000fee0008000f00 */
.L_x_127:
[----:B-1----:R1:W2:Y:S02]  /*87a0*/  SYNCS.PHASECHK.TRANS64.TRYWAIT P0, [R0+URZ], R3 ;  /* 0x00000003000075a7 */ /* 0x0022a400080011ff */
[----:B--2---:R-:W-:Y:S05]  /*87b0*/  @!P0 NANOSLEEP.SYNCS 0x989680 ;  /* 0x009896800000895d */ /* 0x004fea0003900000 */
[----:B------:R-:W2:Y:S02]  /*87c0*/  @!P0 SYNCS.PHASECHK.TRANS64 P0, [R0+URZ], R3 ;  /* 0x00000003000085a7 */ /* 0x000ea400080010ff */
[----:B--2---:R-:W-:Y:S05]  /*87d0*/  @!P0 BRA `(.L_x_127) ;  /* 0xfffffffc00f08947 */ /* 0x004fea000383ffff */
[----:B------:R-:W-:Y:S05]  /*87e0*/  BRA `(.L_x_57) ;  /* 0xffffffa8007c7947 */ /* 0x000fea000383ffff */
.L_x_61:
[----:B------:R-:W-:-:S07]  /*87f0*/  MOV R0, UR6 ;  /* 0x0000000600007c02 */ /* 0x000fce0008000f00 */
.L_x_128:
[----:B--2---:R2:W4:Y:S02]  /*8800*/  SYNCS.PHASECHK.TRANS64.TRYWAIT P0, [R0+URZ], R3 ;  /* 0x00000003000075a7 */ /* 0x00452400080011ff */
[----:B----4-:R-:W-:Y:S05]  /*8810*/  @!P0 NANOSLEEP.SYNCS 0x989680 ;  /* 0x009896800000895d */ /* 0x010fea0003900000 */
[----:B------:R-:W4:Y:S02]  /*8820*/  @!P0 SYNCS.PHASECHK.TRANS64 P0, [R0+URZ], R3 ;  /* 0x00000003000085a7 */ /* 0x000f2400080010ff */
[----:B----4-:R-:W-:Y:S05]  /*8830*/  @!P0 BRA `(.L_x_128) ;  /* 0xfffffffc00f08947 */ /* 0x010fea000383ffff */
[----:B------:R-:W-:Y:S05]  /*8840*/  BRA `(.L_x_129) ;  /* 0xffffffac00587947 */ /* 0x000fea000383ffff */
.L_x_62:
[----:B------:R-:W-:-:S07]  /*8850*/  MOV R0, UR6 ;  /* 0x0000000600007c02 */ /* 0x000fce0008000f00 */
.L_x_130:
[----:B-1----:R1:W2:Y:S02]  /*8860*/  SYNCS.PHASECHK.TRANS64.TRYWAIT P0, [R0+URZ], R3 ;  /* 0x00000003000075a7 */ /* 0x0022a400080011ff */
[----:B--2---:R-:W-:Y:S05]  /*8870*/  @!P0 NANOSLEEP.SYNCS 0x989680 ;  /* 0x009896800000895d */ /* 0x004fea0003900000 */
[----:B------:R-:W2:Y:S02]  /*8880*/  @!P0 SYNCS.PHASECHK.TRANS64 P0, [R0+URZ], R3 ;  /* 0x00000003000085a7 */ /* 0x000ea400080010ff */
[----:B--2---:R-:W-:Y:S05]  /*8890*/  @!P0 BRA `(.L_x_130) ;  /* 0xfffffffc00f08947 */ /* 0x004fea000383ffff */
[----:B------:R-:W-:Y:S05]  /*88a0*/  BRA `(.L_x_131) ;  /* 0xffffffac00647947 */ /* 0x000fea000383ffff */
.L_x_63:
[----:B------:R-:W-:-:S07]  /*88b0*/  MOV R0, UR6 ;  /* 0x0000000600007c02 */ /* 0x000fce0008000f00 */
.L_x_132:
[----:B-1----:R1:W2:Y:S02]  /*88c0*/  SYNCS.PHASECHK.TRANS64.TRYWAIT P0, [R0+URZ], R3 ;  /* 0x00000003000075a7 */ /* 0x0022a400080011ff */
[----:B--2---:R-:W-:Y:S05]  /*88d0*/  @!P0 NANOSLEEP.SYNCS 0x989680 ;  /* 0x009896800000895d */ /* 0x004fea0003900000 */
[----:B------:R-:W2:Y:S02]  /*88e0*/  @!P0 SYNCS.PHASECHK.TRANS64 P0, [R0+URZ], R3 ;  /* 0x00000003000085a7 */ /* 0x000ea400080010ff */
[----:B--2---:R-:W-:Y:S05]  /*88f0*/  @!P0 BRA `(.L_x_132) ;  /* 0xfffffffc00f08947 */ /* 0x004fea000383ffff */
[----:B------:R-:W-:Y:S05]  /*8900*/  BRA `(.L_x_133) ;  /* 0xffffffac00707947 */ /* 0x000fea000383ffff */
.L_x_64:
[----:B------:R-:W-:-:S07]  /*8910*/  MOV R0, UR7 ;  /* 0x0000000700007c02 */ /* 0x000fce0008000f00 */
.L_x_134:
[----:B-1----:R1:W2:Y:S02]  /*8920*/  SYNCS.PHASECHK.TRANS64.TRYWAIT P0, [R0+URZ], R3 ;  /* 0x00000003000075a7 */ /* 0x0022a400080011ff */
[----:B--2---:R-:W-:Y:S05]  /*8930*/  @!P0 NANOSLEEP.SYNCS 0x989680 ;  /* 0x009896800000895d */ /* 0x004fea0003900000 */
[----:B------:R-:W2:Y:S02]  /*8940*/  @!P0 SYNCS.PHASECHK.TRANS64 P0, [R0+URZ], R3 ;  /* 0x00000003000085a7 */ /* 0x000ea400080010ff */
[----:B--2---:R-:W-:Y:S05]  /*8950*/  @!P0 BRA `(.L_x_134) ;  /* 0xfffffffc00f08947 */ /* 0x004fea000383ffff */
[----:B------:R-:W-:Y:S05]  /*8960*/  BRA `(.L_x_135) ;  /* 0xffffffac007c7947 */ /* 0x000fea000383ffff */
.L_x_69:
[----:B--2---:R2:W3:Y:S02]  /*8970*/  SYNCS.PHASECHK.TRANS64.TRYWAIT P0, [R0+URZ+0x80], R3 ;  /* 0x00008003000075a7 */ /* 0x0044e400080011ff */
[----:B---3--:R-:W-:Y:S05]  /*8980*/  @!P0 NANOSLEEP.SYNCS 0x989680 ;  /* 0x009896800000895d */ /* 0x008fea0003900000 */
[----:B------:R-:W3:Y:S02]  /*8990*/  @!P0 SYNCS.PHASECHK.TRANS64 P0, [R0+URZ+0x80], R3 ;  /* 0x00008003000085a7 */ /* 0x000ee400080010ff */
[----:B---3--:R-:W-:Y:S05]  /*89a0*/  @!P0 BRA `(.L_x_69) ;  /* 0xfffffffc00f08947 */ /* 0x008fea000383ffff */
[----:B------:R-:W-:Y:S05]  /*89b0*/  BRA `(.L_x_136) ;  /* 0xffffffb000807947 */ /* 0x000fea000383ffff */
.L_x_72:
[----:B------:R-:W-:Y:S07]  /*89c0*/  MOV R0, UR7 ;  /* 0x0000000700007c02 */ /* 0x000fee0008000f00 */
.L_x_137:
[----:B--2---:R2:W3:Y:S02]  /*89d0*/  SYNCS.PHASECHK.TRANS64.TRYWAIT P0, [R0+URZ+0x78], R3 ;  /* 0x00007803000075a7 */ /* 0x0044e400080011ff */
[----:B---3--:R-:W-:Y:S05]  /*89e0*/  @!P0 NANOSLEEP.SYNCS 0x989680 ;  /* 0x009896800000895d */ /* 0x008fea0003900000 */
[----:B------:R-:W3:Y:S02]  /*89f0*/  @!P0 SYNCS.PHASECHK.TRANS64 P0, [R0+URZ+0x78], R3 ;  /* 0x00007803000085a7 */ /* 0x000ee400080010ff */
[----:B---3--:R-:W-:Y:S05]  /*8a00*/  @!P0 BRA `(.L_x_137) ;  /* 0xfffffffc00f08947 */ /* 0x008fea000383ffff */
[----:B------:R-:W-:Y:S05]  /*8a10*/  BRA `(.L_x_71) ;  /* 0xffffffb400607947 */ /* 0x000fea000383ffff */
.L_x_75:
[----:B--2---:R-:W-:Y:S07]  /*8a20*/  MOV R3, UR7 ;  /* 0x0000000700037c02 */ /* 0x004fee0008000f00 */
.L_x_138:
[----:B-1----:R1:W2:Y:S02]  /*8a30*/  SYNCS.PHASECHK.TRANS64.TRYWAIT P0, [R3+URZ+0x60], R12 ;  /* 0x0000600c030075a7 */ /* 0x0022a400080011ff */
[----:B--2---:R-:W-:Y:S05]  /*8a40*/  @!P0 NANOSLEEP.SYNCS 0x989680 ;  /* 0x009896800000895d */ /* 0x004fea0003900000 */
[----:B------:R-:W2:Y:S02]  /*8a50*/  @!P0 SYNCS.PHASECHK.TRANS64 P0, [R3+URZ+0x60], R12 ;  /* 0x0000600c030085a7 */ /* 0x000ea400080010ff */
[----:B--2---:R-:W-:Y:S05]  /*8a60*/  @!P0 BRA `(.L_x_138) ;  /* 0xfffffffc00f08947 */ /* 0x004fea000383ffff */
[----:B------:R-:W-:Y:S05]  /*8a70*/  BRA `(.L_x_139) ;  /* 0xffffffb400d87947 */ /* 0x000fea000383ffff */
.L_x_76:
[----:B------:R-:W-:Y:S07]  /*8a80*/  MOV R3, UR7 ;  /* 0x0000000700037c02 */ /* 0x000fee0008000f00 */
.L_x_140:
[----:B-1----:R1:W2:Y:S02]  /*8a90*/  SYNCS.PHASECHK.TRANS64.TRYWAIT P0, [R3+URZ+0x68], R12 ;  /* 0x0000680c030075a7 */ /* 0x0022a400080011ff */
[----:B--2---:R-:W-:Y:S05]  /*8aa0*/  @!P0 NANOSLEEP.SYNCS 0x989680 ;  /* 0x009896800000895d */ /* 0x004fea0003900000 */
[----:B------:R-:W2:Y:S02]  /*8ab0*/  @!P0 SYNCS.PHASECHK.TRANS64 P0, [R3+URZ+0x68], R12 ;  /* 0x0000680c030085a7 */ /* 0x000ea400080010ff */
[----:B--2---:R-:W-:Y:S05]  /*8ac0*/  @!P0 BRA `(.L_x_140) ;  /* 0xfffffffc00f08947 */ /* 0x004fea000383ffff */
[----:B------:R-:W-:Y:S05]  /*8ad0*/  BRA `(.L_x_141) ;  /* 0xffffffb800587947 */ /* 0x000fea000383ffff */
.L_x_78:
[----:B------:R-:W-:-:S07]  /*8ae0*/  MOV R0, UR7 ;  /* 0x0000000700007c02 */ /* 0x000fce0008000f00 */
.L_x_142:
[----:B-1----:R1:W3:Y:S02]  /*8af0*/  SYNCS.PHASECHK.TRANS64.TRYWAIT P0, [R0+URZ+0x60], R3 ;  /* 0x00006003000075a7 */ /* 0x0022e400080011ff */
[----:B---3--:R-:W-:Y:S05]  /*8b00*/  @!P0 NANOSLEEP.SYNCS 0x989680 ;  /* 0x009896800000895d */ /* 0x008fea0003900000 */
[----:B------:R-:W3:Y:S02]  /*8b10*/  @!P0 SYNCS.PHASECHK.TRANS64 P0, [R0+URZ+0x60], R3 ;  /* 0x00006003000085a7 */ /* 0x000ee400080010ff */
[----:B---3--:R-:W-:Y:S05]  /*8b20*/  @!P0 BRA `(.L_x_142) ;  /* 0xfffffffc00f08947 */ /* 0x008fea000383ffff */
[----:B------:R-:W-:Y:S05]  /*8b30*/  BRA `(.L_x_143) ;  /* 0xffffffb800c87947 */ /* 0x000fea000383ffff */
.L_x_80:
[----:B--2---:R2:W4:Y:S02]  /*8b40*/  SYNCS.PHASECHK.TRANS64.TRYWAIT P0, [R0+URZ+0x80], R3 ;  /* 0x00008003000075a7 */ /* 0x00452400080011ff */
[----:B----4-:R-:W-:Y:S05]  /*8b50*/  @!P0 NANOSLEEP.SYNCS 0x989680 ;  /* 0x009896800000895d */ /* 0x010fea0003900000 */
[----:B------:R-:W4:Y:S02]  /*8b60*/  @!P0 SYNCS.PHASECHK.TRANS64 P0, [R0+URZ+0x80], R3 ;  /* 0x00008003000085a7 */ /* 0x000f2400080010ff */
[----:B----4-:R-:W-:Y:S05]  /*8b70*/  @!P0 BRA `(.L_x_80) ;  /* 0xfffffffc00f08947 */ /* 0x010fea000383ffff */
[----:B------:R-:W-:Y:S05]  /*8b80*/  BRA `(.L_x_144) ;  /* 0xffffffbc00907947 */ /* 0x000fea000383ffff */
.L_x_91:
[----:B-1----:R1:W3:Y:S02]  /*8b90*/  SYNCS.PHASECHK.TRANS64.TRYWAIT P1, [R3+URZ+0x50], R0 ;  /* 0x00005000030075a7 */ /* 0x0022e400080211ff */
[----:B---3--:R-:W-:Y:S05]  /*8ba0*/  @!P1 NANOSLEEP.SYNCS 0x989680 ;  /* 0x009896800000995d */ /* 0x008fea0003900000 */
[----:B------:R-:W3:Y:S02]  /*8bb0*/  @!P1 SYNCS.PHASECHK.TRANS64 P1, [R3+URZ+0x50], R0 ;  /* 0x00005000030095a7 */ /* 0x000ee400080210ff */
[----:B---3--:R-:W-:Y:S05]  /*8bc0*/  @!P1 BRA `(.L_x_91) ;  /* 0xfffffffc00f09947 */ /* 0x008fea000383ffff */
[----:B------:R-:W-:Y:S05]  /*8bd0*/  BRA `(.L_x_90) ;  /* 0xffffffc800b47947 */ /* 0x000fea000383ffff */
.L_x_93:
[----:B-1----:R1:W4:Y:S02]  /*8be0*/  SYNCS.PHASECHK.TRANS64.TRYWAIT P0, [R207+URZ+0xa0], R2 ;  /* 0x0000a002cf0075a7 */ /* 0x00232400080011ff */
[----:B----4-:R-:W-:Y:S05]  /*8bf0*/  @!P0 NANOSLEEP.SYNCS 0x989680 ;  /* 0x009896800000895d */ /* 0x010fea0003900000 */
[----:B------:R-:W4:Y:S02]  /*8c00*/  @!P0 SYNCS.PHASECHK.TRANS64 P0, [R207+URZ+0xa0], R2 ;  /* 0x0000a002cf0085a7 */ /* 0x000f2400080010ff */
[----:B----4-:R-:W-:Y:S05]  /*8c10*/  @!P0 BRA `(.L_x_93) ;  /* 0xfffffffc00f08947 */ /* 0x010fea000383ffff */
[----:B------:R-:W-:Y:S05]  /*8c20*/  BRA `(.L_x_92) ;  /* 0xffffffcc00107947 */ /* 0x000fea000383ffff */
.L_x_102:
[----:B--2---:R2:W3:Y:S02]  /*8c30*/  SYNCS.PHASECHK.TRANS64.TRYWAIT P0, [R210+URZ+0x50], R3 ;  /* 0x00005003d20075a7 */ /* 0x0044e400080011ff */
[----:B---3--:R-:W-:Y:S05]  /*8c40*/  @!P0 NANOSLEEP.SYNCS 0x989680 ;  /* 0x009896800000895d */ /* 0x008fea0003900000 */
[----:B------:R-:W3:Y:S02]  /*8c50*/  @!P0 SYNCS.PHASECHK.TRANS64 P0, [R210+URZ+0x50], R3 ;  /* 0x00005003d20085a7 */ /* 0x000ee400080010ff */
[----:B---3--:R-:W-:Y:S05]  /*8c60*/  @!P0 BRA `(.L_x_102) ;  /* 0xfffffffc00f08947 */ /* 0x008fea000383ffff */
[----:B------:R-:W-:Y:S05]  /*8c70*/  BRA `(.L_x_101) ;  /* 0xffffffe0001c7947 */ /* 0x000fea000383ffff */
        .weak           $__internal_0_$__cuda_sm10x_tcgen05_guardrail_trap_col_being_dealloced_not_returned_by_alloc
        .type           $__internal_0_$__cuda_sm10x_tcgen05_guardrail_trap_col_being_dealloced_not_returned_by_alloc,@function
        .size           $__internal_0_$__cuda_sm10x_tcgen05_guardrail_trap_col_being_dealloced_not_returned_by_alloc,($__internal_1_$__cuda_sm10x_tcgen05_guardrail_trap_phase_invalid_during_alloc - $__internal_0_$__cuda_sm10x_tcgen05_guardrail_trap_col_being_dealloced_not_returned_by_alloc)
$__internal_0_$__cuda_sm10x_tcgen05_guardrail_trap_col_being_dealloced_not_returned_by_alloc:
[----:B------:R-:W-:Y:S05]  /*8c80*/  BPT.TRAP 0x1 ;  /* 0x000000040000795c */ /* 0x000fea0000300000 */
[----:B------:R-:W-:-:S04]  /*8c90*/  HFMA2 R3, -RZ, RZ, 0, 0 ;  /* 0x00000000ff037431 */ /* 0x000fc800000001ff */
[----:B------:R-:W-:Y:S05]  /*8ca0*/  RET.REL.NODEC R2 `(_ZN7cutlass13device_kernelINS_4gemm6kernel13GemmUniversalIN4cute5tupleIJiiiiEEENS1_10collective13CollectiveMmaINS1_35MainloopSm100TmaUmmaWarpSpecializedILi5ELi2ELi4ENS5_IJNS4_1CILi1EEESB_SB_EEEEENS5_IJNSA_ILi128EEESE_SE_EEENS_12float_e5m2_tENS5_IJlSB_lEEESG_SH_NS4_8TiledMMAINS4_8MMA_AtomIJNS4_10MMA_TraitsINS4_19SM100_MMA_F8F6F4_SSEJSG_SG_fSE_SE_NS4_17integral_constantINS4_4UMMA5MajorELSO_0EEESP_NSM_INSN_7ScaleInELSQ_0EEESR_EEEEEENS4_6LayoutISC_NS5_IJNSA_ILi0EEESV_SV_EEEEENS5_IJNS4_10UnderscoreESY_SY_EEEEENS4_13SM90_TMA_LOADENS4_14ComposedLayoutINS4_7SwizzleILi3ELi4ELi3EEENS4_18smem_ptr_flag_bitsILi8EEENSU_INS5_IJNSA_ILi8EEESE_EEENS5_IJSE_SB_EEEEEEEvNS4_8identityES11_S1B_vS1C_EENS_8epilogue10collective18CollectiveEpilogueINS1E_23Sm100TmaWarpSpecializedILi2ELi2ELi64ELb0ELb0EEEJSF_NS5_IJNSU_ISE_SB_EENSU_INSA_ILi64EEESB_EEEEESG_SH_SG_SH_NS1E_6fusion15FusionCallbacksIS1I_NS1N_17LinearCombinationISG_fSG_fLNS_15FloatRoundStyleE2EEESF_S1M_JEEENS4_5SM1004TMEM4LOAD26SM100_TMEM_LOAD_32dp32b64xES11_NS12_INS13_ILi2ELi4ELi3EEES16_NSU_INS5_IJS17_S1K_EEENS5_IJS1K_SB_EEEEEEENS4_39AutoVectorizingCopyWithAssumedAlignmentILi128EEENS4_14SM90_TMA_STOREES21_S23_S23_EEEvvEEEEvNT_6ParamsE) ;  /* 0xffffff7002d47950 */ /* 0x000fea0003c3ffff */
        .weak           $__internal_1_$__cuda_sm10x_tcgen05_guardrail_trap_phase_invalid_during_alloc
        .type           $__internal_1_$__cuda_sm10x_tcgen05_guardrail_trap_phase_invalid_during_alloc,@function
        .size           $__internal_1_$__cuda_sm10x_tcgen05_guardrail_trap_phase_invalid_during_alloc,($__internal_2_$__cuda_sm10x_tcgen05_guardrail_trap_unallocated_columns_being_dealloced - $__internal_1_$__cuda_sm10x_tcgen05_guardrail_trap_phase_invalid_during_alloc)
$__internal_1_$__cuda_sm10x_tcgen05_guardrail_trap_phase_invalid_during_alloc:
[----:B------:R-:W-:Y:S05]  /*8cb0*/  BPT.TRAP 0x1 ;  /* 0x000000040000795c */ /* 0x000fea0000300000 */
[----:B------:R-:W-:-:S04]  /*8cc0*/  MOV R3, 0x0 ;  /* 0x0000000000037802 */ /* 0x000fc80000000f00 */
[----:B------:R-:W-:Y:S05]  /*8cd0*/  RET.REL.NODEC R2 `(_ZN7cutlass13device_kernelINS_4gemm6kernel13GemmUniversalIN4cute5tupleIJiiiiEEENS1_10collective13CollectiveMmaINS1_35MainloopSm100TmaUmmaWarpSpecializedILi5ELi2ELi4ENS5_IJNS4_1CILi1EEESB_SB_EEEEENS5_IJNSA_ILi128EEESE_SE_EEENS_12float_e5m2_tENS5_IJlSB_lEEESG_SH_NS4_8TiledMMAINS4_8MMA_AtomIJNS4_10MMA_TraitsINS4_19SM100_MMA_F8F6F4_SSEJSG_SG_fSE_SE_NS4_17integral_constantINS4_4UMMA5MajorELSO_0EEESP_NSM_INSN_7ScaleInELSQ_0EEESR_EEEEEENS4_6LayoutISC_NS5_IJNSA_ILi0EEESV_SV_EEEEENS5_IJNS4_10UnderscoreESY_SY_EEEEENS4_13SM90_TMA_LOADENS4_14ComposedLayoutINS4_7SwizzleILi3ELi4ELi3EEENS4_18smem_ptr_flag_bitsILi8EEENSU_INS5_IJNSA_ILi8EEESE_EEENS5_IJSE_SB_EEEEEEEvNS4_8identityES11_S1B_vS1C_EENS_8epilogue10collective18CollectiveEpilogueINS1E_23Sm100TmaWarpSpecializedILi2ELi2ELi64ELb0ELb0EEEJSF_NS5_IJNSU_ISE_SB_EENSU_INSA_ILi64EEESB_EEEEESG_SH_SG_SH_NS1E_6fusion15FusionCallbacksIS1I_NS1N_17LinearCombinationISG_fSG_fLNS_15FloatRoundStyleE2EEESF_S1M_JEEENS4_5SM1004TMEM4LOAD26SM100_TMEM_LOAD_32dp32b64xES11_NS12_INS13_ILi2ELi4ELi3EEES16_NSU_INS5_IJS17_S1K_EEENS5_IJS1K_SB_EEEEEEENS4_39AutoVectorizingCopyWithAssumedAlignmentILi128EEENS4_14SM90_TMA_STOREES21_S23_S23_EEEvvEEEEvNT_6ParamsE) ;  /* 0xffffff7002c87950 */ /* 0x000fea0003c3ffff */
        .weak           $__internal_2_$__cuda_sm10x_tcgen05_guardrail_trap_unallocated_columns_being_dealloced
        .type           $__internal_2_$__cuda_sm10x_tcgen05_guardrail_trap_unallocated_columns_being_dealloced,@function
        .size           $__internal_2_$__cuda_sm10x_tcgen05_guardrail_trap_unallocated_columns_being_dealloced,(.L_x_146 - $__internal_2_$__cuda_sm10x_tcgen05_guardrail_trap_unallocated_columns_being_dealloced)
$__internal_2_$__cuda_sm10x_tcgen05_guardrail_trap_unallocated_columns_being_dealloced:
[----:B------:R-:W-:Y:S05]  /*8ce0*/  BPT.TRAP 0x1 ;  /* 0x000000040000795c */ /* 0x000fea0000300000 */
[----:B------:R-:W-:-:S04]  /*8cf0*/  HFMA2 R3, -RZ, RZ, 0, 0 ;  /* 0x00000000ff037431 */ /* 0x000fc800000001ff */
[----:B------:R-:W-:Y:S05]  /*8d00*/  RET.REL.NODEC R2 `(_ZN7cutlass13device_kernelINS_4gemm6kernel13GemmUniversalIN4cute5tupleIJiiiiEEENS1_10collective13CollectiveMmaINS1_35MainloopSm100TmaUmmaWarpSpecializedILi5ELi2ELi4ENS5_IJNS4_1CILi1EEESB_SB_EEEEENS5_IJNSA_ILi128EEESE_SE_EEENS_12float_e5m2_tENS5_IJlSB_lEEESG_SH_NS4_8TiledMMAINS4_8MMA_AtomIJNS4_10MMA_TraitsINS4_19SM100_MMA_F8F6F4_SSEJSG_SG_fSE_SE_NS4_17integral_constantINS4_4UMMA5MajorELSO_0EEESP_NSM_INSN_7ScaleInELSQ_0EEESR_EEEEEENS4_6LayoutISC_NS5_IJNSA_ILi0EEESV_SV_EEEEENS5_IJNS4_10UnderscoreESY_SY_EEEEENS4_13SM90_TMA_LOADENS4_14ComposedLayoutINS4_7SwizzleILi3ELi4ELi3EEENS4_18smem_ptr_flag_bitsILi8EEENSU_INS5_IJNSA_ILi8EEESE_EEENS5_IJSE_SB_EEEEEEEvNS4_8identityES11_S1B_vS1C_EENS_8epilogue10collective18CollectiveEpilogueINS1E_23Sm100TmaWarpSpecializedILi2ELi2ELi64ELb0ELb0EEEJSF_NS5_IJNSU_ISE_SB_EENSU_INSA_ILi64EEESB_EEEEESG_SH_SG_SH_NS1E_6fusion15FusionCallbacksIS1I_NS1N_17LinearCombinationISG_fSG_fLNS_15FloatRoundStyleE2EEESF_S1M_JEEENS4_5SM1004TMEM4LOAD26SM100_TMEM_LOAD_32dp32b64xES11_NS12_INS13_ILi2ELi4ELi3EEES16_NSU_INS5_IJS17_S1K_EEENS5_IJS1K_SB_EEEEEEENS4_39AutoVectorizingCopyWithAssumedAlignmentILi128EEENS4_14SM90_TMA_STOREES21_S23_S23_EEEvvEEEEvNT_6ParamsE) ;  /* 0xffffff7002bc7950 */ /* 0x000fea0003c3ffff */
.L_x_145:
[----:B------:R-:W-:-:S00]  /*8d10*/  BRA `(.L_x_145) ;  /* 0xfffffffc00fc7947 */ /* 0x000fc0000383ffff */
[----:B------:R-:W-:-:S00]  /*8d20*/  NOP ;  /* 0x0000000000007918 */ /* 0x000fc00000000000 */
        /* <DEDUP_REMOVED lines=13> */
.L_x_146:


//--------------------- .nv.global.init           --------------------------
	.section	.nv.global.init,"aw",@progbits
.nv.global.init:
	.type		$str$27,@object
	.size		$str$27,($str$28 - $str$27)
$str$27:
        /*0000*/ 	.byte	0x28, 0x61, 0x64, 0x64, 0x72, 0x65, 0x73, 0x73, 0x20, 0x26, 0x20, 0x6d, 0x61, 0x73, 0x6b, 0x29
        /*0010*/ 	.byte	0x20, 0x3d, 0x3d, 0x20, 0x30, 0x00
	.type		$str$28,@object
	.size		$str$28,($str$26 - $str$28)
$str$28:
        /*0016*/ 	.byte	0x2f, 0x74, 0x6d, 0x70, 0x2f, 0x63, 0x75, 0x74, 0x6c, 0x61, 0x73, 0x73, 0x5f, 0x73, 0x77, 0x65
        /*0026*/ 	.byte	0x65, 0x70, 0x5f, 0x73, 0x72, 0x63, 0x2f, 0x69, 0x6e, 0x63, 0x6c, 0x75, 0x64, 0x65, 0x2f, 0x63
        /*0036*/ 	.byte	0x75, 0x74, 0x65, 0x2f, 0x70, 0x6f, 0x69, 0x6e, 0x74, 0x65, 0x72, 0x5f, 0x66, 0x6c, 0x61, 0x67
        /*0046*/ 	.byte	0x67, 0x65, 0x64, 0x2e, 0x68, 0x70, 0x70, 0x00
	.type		$str$26,@object
	.size		$str$26,($str$25 - $str$26)
$str$26:
        /*004e*/ 	.byte	0x2f, 0x74, 0x6d, 0x70, 0x2f, 0x63, 0x75, 0x74, 0x6c, 0x61, 0x73, 0x73, 0x5f, 0x73, 0x77, 0x65
        /*005e*/ 	.byte	0x65, 0x70, 0x5f, 0x73, 0x72, 0x63, 0x2f, 0x69, 0x6e, 0x63, 0x6c, 0x75, 0x64, 0x65, 0x2f, 0x63
        /*006e*/ 	.byte	0x75, 0x74, 0x65, 0x2f, 0x61, 0x74, 0x6f, 0x6d, 0x2f, 0x63, 0x6f, 0x70, 0x79, 0x5f, 0x74, 0x72
        /*007e*/ 	.byte	0x61, 0x69, 0x74, 0x73, 0x5f, 0x73, 0x6d, 0x31, 0x30, 0x30, 0x2e, 0x68, 0x70, 0x70, 0x00
	.type		$str$25,@object
	.size		$str$25,(__unnamed_1 - $str$25)
$str$25:
        /*008d*/ 	.byte	0x28, 0x28, 0x75, 0x69, 0x6e, 0x74, 0x33, 0x32, 0x5f, 0x74, 0x28, 0x74, 0x68, 0x72, 0x65, 0x61
        /*009d*/ 	.byte	0x64, 0x49, 0x64, 0x78, 0x2e, 0x78, 0x29, 0x20, 0x2f, 0x20, 0x33, 0x32, 0x29, 0x20, 0x25, 0x20
        /*00ad*/ 	.byte	0x34, 0x29, 0x20, 0x3d, 0x3d, 0x20, 0x28, 0x28, 0x28, 0x74, 0x6d, 0x65, 0x6d, 0x5f, 0x61, 0x64
        /*00bd*/ 	.byte	0x64, 0x72, 0x20, 0x3e, 0x3e, 0x20, 0x31, 0x36, 0x29, 0x20, 0x2f, 0x20, 0x33, 0x32, 0x29, 0x20
        /*00cd*/ 	.byte	0x25, 0x20, 0x34, 0x29, 0x00
	.type		__unnamed_1,@object
	.size		__unnamed_1,(__unnamed_2 - __unnamed_1)
__unnamed_1:
        /*00d2*/ 	.byte	0x61, 0x75, 0x74, 0x6f, 0x20, 0x63, 0x75, 0x74, 0x65, 0x3a, 0x3a, 0x61, 0x73, 0x5f, 0x70, 0x6f
        /* <DEDUP_REMOVED lines=24> */
        /*0262*/ 	.byte	0x43, 0x3c, 0x38, 0x31, 0x39, 0x32, 0x3e, 0x3e, 0x3e, 0x3e, 0x5d, 0x00
	.type		__unnamed_2,@object
	.size		__unnamed_2,(.L_2 - __unnamed_2)
__unnamed_2:
        /* <DEDUP_REMOVED lines=42> */
        /*050e*/ 	.byte	0x3e, 0x3e, 0x3e, 0x3e, 0x5d, 0x00
.L_2:


//--------------------- .nv.shared._ZN7cutlass13device_kernelINS_4gemm6kernel13GemmUniversalIN4cute5tupleIJiiiiEEENS1_10collective13CollectiveMmaINS1_35MainloopSm100TmaUmmaWarpSpecializedILi5ELi2ELi4ENS5_IJNS4_1CILi1EEESB_SB_EEEEENS5_IJNSA_ILi128EEESE_SE_EEENS_12float_e5m2_tENS5_IJlSB_lEEESG_SH_NS4_8TiledMMAINS4_8MMA_AtomIJNS4_10MMA_TraitsINS4_19SM100_MMA_F8F6F4_SSEJSG_SG_fSE_SE_NS4_17integral_constantINS4_4UMMA5MajorELSO_0EEESP_NSM_INSN_7ScaleInELSQ_0EEESR_EEEEEENS4_6LayoutISC_NS5_IJNSA_ILi0EEESV_SV_EEEEENS5_IJNS4_10UnderscoreESY_SY_EEEEENS4_13SM90_TMA_LOADENS4_14ComposedLayoutINS4_7SwizzleILi3ELi4ELi3EEENS4_18smem_ptr_flag_bitsILi8EEENSU_INS5_IJNSA_ILi8EEESE_EEENS5_IJSE_SB_EEEEEEEvNS4_8identityES11_S1B_vS1C_EENS_8epilogue10collective18CollectiveEpilogueINS1E_23Sm100TmaWarpSpecializedILi2ELi2ELi64ELb0ELb0EEEJSF_NS5_IJNSU_ISE_SB_EENSU_INSA_ILi64EEESB_EEEEESG_SH_SG_SH_NS1E_6fusion15FusionCallbacksIS1I_NS1N_17LinearCombinationISG_fSG_fLNS_15FloatRoundStyleE2EEESF_S1M_JEEENS4_5SM1004TMEM4LOAD26SM100_TMEM_LOAD_32dp32b64xES11_NS12_INS13_ILi2ELi4ELi3EEES16_NSU_INS5_IJS17_S1K_EEENS5_IJS1K_SB_EEEEEEENS4_39AutoVectorizingCopyWithAssumedAlignmentILi128EEENS4_14SM90_TMA_STOREES21_S23_S23_EEEvvEEEEvNT_6ParamsE --------------------------
	.section	.nv.shared._ZN7cutlass13device_kernelINS_4gemm6kernel13GemmUniversalIN4cute5tupleIJiiiiEEENS1_10collective13CollectiveMmaINS1_35MainloopSm100TmaUmmaWarpSpecializedILi5ELi2ELi4ENS5_IJNS4_1CILi1EEESB_SB_EEEEENS5_IJNSA_ILi128EEESE_SE_EEENS_12float_e5m2_tENS5_IJlSB_lEEESG_SH_NS4_8TiledMMAINS4_8MMA_AtomIJNS4_10MMA_TraitsINS4_19SM100_MMA_F8F6F4_SSEJSG_SG_fSE_SE_NS4_17integral_constantINS4_4UMMA5MajorELSO_0EEESP_NSM_INSN_7ScaleInELSQ_0EEESR_EEEEEENS4_6LayoutISC_NS5_IJNSA_ILi0EEESV_SV_EEEEENS5_IJNS4_10UnderscoreESY_SY_EEEEENS4_13SM90_TMA_LOADENS4_14ComposedLayoutINS4_7SwizzleILi3ELi4ELi3EEENS4_18smem_ptr_flag_bitsILi8EEENSU_INS5_IJNSA_ILi8EEESE_EEENS5_IJSE_SB_EEEEEEEvNS4_8identityES11_S1B_vS1C_EENS_8epilogue10collective18CollectiveEpilogueINS1E_23Sm100TmaWarpSpecializedILi2ELi2ELi64ELb0ELb0EEEJSF_NS5_IJNSU_ISE_SB_EENSU_INSA_ILi64EEESB_EEEEESG_SH_SG_SH_NS1E_6fusion15FusionCallbacksIS1I_NS1N_17LinearCombinationISG_fSG_fLNS_15FloatRoundStyleE2EEESF_S1M_JEEENS4_5SM1004TMEM4LOAD26SM100_TMEM_LOAD_32dp32b64xES11_NS12_INS13_ILi2ELi4ELi3EEES16_NSU_INS5_IJS17_S1K_EEENS5_IJS1K_SB_EEEEEEENS4_39AutoVectorizingCopyWithAssumedAlignmentILi128EEENS4_14SM90_TMA_STOREES21_S23_S23_EEEvvEEEEvNT_6ParamsE,"aw",@nobits
	.sectionflags	@""
	.align	16
	.zero		1024


//--------------------- .nv.shared.reserved.0     --------------------------
	.section	.nv.shared.reserved.0,"aw",@nobits
	.weak		__nv_reservedSMEM_offset_0_alias
	.size		__nv_reservedSMEM_offset_0_alias, 0, 64
	.other		__nv_reservedSMEM_offset_0_alias,@"STO_CUDA_RESERVED_SHARED STV_DEFAULT"
__nv_reservedSMEM_offset_0_alias:
	.zero		0
.nv.shared.reserved.0:
	.zero		64
	.weak		__nv_reservedSMEM_tcgen05_partition
	.type		__nv_reservedSMEM_tcgen05_partition,@object
	.size		__nv_reservedSMEM_tcgen05_partition,(.L_0 - __nv_reservedSMEM_tcgen05_partition)
__nv_reservedSMEM_tcgen05_partition:
	.zero		32
.L_0:


//--------------------- .nv.global                --------------------------
	.section	.nv.global,"aw",@nobits
.nv.global:
	.type		_ZN40_INTERNAL_52d1812b_4_k_cu_368a7aa8_170254cute1_E,@object
	.size		_ZN40_INTERNAL_52d1812b_4_k_cu_368a7aa8_170254cute1_E,(_ZN40_INTERNAL_52d1812b_4_k_cu_368a7aa8_170254cuda3std3__45__cpo6cbeginE - _ZN40_INTERNAL_52d1812b_4_k_cu_368a7aa8_170254cute1_E)
_ZN40_INTERNAL_52d1812b_4_k_cu_368a7aa8_170254cute1_E:
	.zero		1
	.type		_ZN40_INTERNAL_52d1812b_4_k_cu_368a7aa8_170254cuda3std3__45__cpo6cbeginE,@object
	.size		_ZN40_INTERNAL_52d1812b_4_k_cu_368a7aa8_170254cuda3std3__45__cpo6cbeginE,(_ZN40_INTERNAL_52d1812b_4_k_cu_368a7aa8_170254cuda3std3__48in_placeE - _ZN40_INTERNAL_52d1812b_4_k_cu_368a7aa8_170254cuda3std3__45__cpo6cbeginE)
_ZN40_INTERNAL_52d1812b_4_k_cu_368a7aa8_170254cuda3std3__45__cpo6cbeginE:
	.zero		1
	.type		_ZN40_INTERNAL_52d1812b_4_k_cu_368a7aa8_170254cuda3std3__48in_placeE,@object
	.size		_ZN40_INTERNAL_52d1812b_4_k_cu_368a7aa8_170254cuda3std3__48in_placeE,(_ZN40_INTERNAL_52d1812b_4_k_cu_368a7aa8_170254cuda3std6ranges3__45__cpo9iter_moveE - _ZN40_INTERNAL_52d1812b_4_k_cu_368a7aa8_170254cuda3std3__48in_placeE)
_ZN40_INTERNAL_52d1812b_4_k_cu_368a7aa8_170254cuda3std3__48in_placeE:
	.zero		1
	.type		_ZN40_INTERNAL_52d1812b_4_k_cu_368a7aa8_170254cuda3std6ranges3__45__cpo9iter_moveE,@object
	.size		_ZN40_INTERNAL_52d1812b_4_k_cu_368a7aa8_170254cuda3std6ranges3__45__cpo9iter_moveE,(_ZN40_INTERNAL_52d1812b_4_k_cu_368a7aa8_170254cuda3std3__45__cpo5beginE - _ZN40_INTERNAL_52d1812b_4_k_cu_368a7aa8_170254cuda3std6ranges3__45__cpo9iter_moveE)
_ZN40_INTERNAL_52d1812b_4_k_cu_368a7aa8_170254cuda3std6ranges3__45__cpo9iter_moveE:
	.zero		1
	.type		_ZN40_INTERNAL_52d1812b_4_k_cu_368a7aa8_170254cuda3std3__45__cpo5beginE,@object
	.size		_ZN40_INTERNAL_52d1812b_4_k_cu_368a7aa8_170254cuda3std3__45__cpo5beginE,(_ZN40_INTERNAL_52d1812b_4_k_cu_368a7aa8_170254cuda3std3__442_GLOBAL__N__52d1812b_4_k_cu_368a7aa8_170256ignoreE - _ZN40_INTERNAL_52d1812b_4_k_cu_368a7aa8_170254cuda3std3__45__cpo5beginE)
_ZN40_INTERNAL_52d1812b_4_k_cu_368a7aa8_170254cuda3std3__45__cpo5beginE:
	.zero		1
	.type		_ZN40_INTERNAL_52d1812b_4_k_cu_368a7aa8_170254cuda3std3__442_GLOBAL__N__52d1812b_4_k_cu_368a7aa8_170256ignoreE,@object
	.size		_ZN40_INTERNAL_52d1812b_4_k_cu_368a7aa8_170254cuda3std3__442_GLOBAL__N__52d1812b_4_k_cu_368a7aa8_170256ignoreE,(_ZN40_INTERNAL_52d1812b_4_k_cu_368a7aa8_170254cute7productE - _ZN40_INTERNAL_52d1812b_4_k_cu_368a7aa8_170254cuda3std3__442_GLOBAL__N__52d1812b_4_k_cu_368a7aa8_170256ignoreE)
_ZN40_INTERNAL_52d1812b_4_k_cu_368a7aa8_170254cuda3std3__442_GLOBAL__N__52d1812b_4_k_cu_368a7aa8_170256ignoreE:
	.zero		1
	.type		_ZN40_INTERNAL_52d1812b_4_k_cu_368a7aa8_170254cute7productE,@object
	.size		_ZN40_INTERNAL_52d1812b_4_k_cu_368a7aa8_170254cute7productE,(_ZN40_INTERNAL_52d1812b_4_k_cu_368a7aa8_170254cuda3std3__45__cpo3endE - _ZN40_INTERNAL_52d1812b_4_k_cu_368a7aa8_170254cute7productE)
_ZN40_INTERNAL_52d1812b_4_k_cu_368a7aa8_170254cute7productE:
	.zero		1
	.type		_ZN40_INTERNAL_52d1812b_4_k_cu_368a7aa8_170254cuda3std3__45__cpo3endE,@object
	.size		_ZN40_INTERNAL_52d1812b_4_k_cu_368a7aa8_170254cuda3std3__45__cpo3endE,(_ZN40_INTERNAL_52d1812b_4_k_cu_368a7aa8_170254cuda3std3__419piecewise_constructE - _ZN40_INTERNAL_52d1812b_4_k_cu_368a7aa8_170254cuda3std3__45__cpo3endE)
_ZN40_INTERNAL_52d1812b_4_k_cu_368a7aa8_170254cuda3std3__45__cpo3endE:
	.zero		1
	.type		_ZN40_INTERNAL_52d1812b_4_k_cu_368a7aa8_170254cuda3std3__419piecewise_constructE,@object
	.size		_ZN40_INTERNAL_52d1812b_4_k_cu_368a7aa8_170254cuda3std3__419piecewise_constructE,(_ZN40_INTERNAL_52d1812b_4_k_cu_368a7aa8_170254cuda3std3__45__cpo4cendE - _ZN40_INTERNAL_52d1812b_4_k_cu_368a7aa8_170254cuda3std3__419piecewise_constructE)
_ZN40_INTERNAL_52d1812b_4_k_cu_368a7aa8_170254cuda3std3__419piecewise_constructE:
	.zero		1
	.type		_ZN40_INTERNAL_52d1812b_4_k_cu_368a7aa8_170254cuda3std3__45__cpo4cendE,@object
	.size		_ZN40_INTERNAL_52d1812b_4_k_cu_368a7aa8_170254cuda3std3__45__cpo4cendE,(_ZN40_INTERNAL_52d1812b_4_k_cu_368a7aa8_170254cuda3std6ranges3__45__cpo4swapE - _ZN40_INTERNAL_52d1812b_4_k_cu_368a7aa8_170254cuda3std3__45__cpo4cendE)
_ZN40_INTERNAL_52d1812b_4_k_cu_368a7aa8_170254cuda3std3__45__cpo4cendE:
	.zero		1
	.type		_ZN40_INTERNAL_52d1812b_4_k_cu_368a7aa8_170254cuda3std6ranges3__45__cpo4swapE,@object
	.size		_ZN40_INTERNAL_52d1812b_4_k_cu_368a7aa8_170254cuda3std6ranges3__45__cpo4swapE,(.L_10 - _ZN40_INTERNAL_52d1812b_4_k_cu_368a7aa8_170254cuda3std6ranges3__45__cpo4swapE)
_ZN40_INTERNAL_52d1812b_4_k_cu_368a7aa8_170254cuda3std6ranges3__45__cpo4swapE:
	.zero		1
.L_10:


//--------------------- .nv.constant0._ZN7cutlass13device_kernelINS_4gemm6kernel13GemmUniversalIN4cute5tupleIJiiiiEEENS1_10collective13CollectiveMmaINS1_35MainloopSm100TmaUmmaWarpSpecializedILi5ELi2ELi4ENS5_IJNS4_1CILi1EEESB_SB_EEEEENS5_IJNSA_ILi128EEESE_SE_EEENS_12float_e5m2_tENS5_IJlSB_lEEESG_SH_NS4_8TiledMMAINS4_8MMA_AtomIJNS4_10MMA_TraitsINS4_19SM100_MMA_F8F6F4_SSEJSG_SG_fSE_SE_NS4_17integral_constantINS4_4UMMA5MajorELSO_0EEESP_NSM_INSN_7ScaleInELSQ_0EEESR_EEEEEENS4_6LayoutISC_NS5_IJNSA_ILi0EEESV_SV_EEEEENS5_IJNS4_10UnderscoreESY_SY_EEEEENS4_13SM90_TMA_LOADENS4_14ComposedLayoutINS4_7SwizzleILi3ELi4ELi3EEENS4_18smem_ptr_flag_bitsILi8EEENSU_INS5_IJNSA_ILi8EEESE_EEENS5_IJSE_SB_EEEEEEEvNS4_8identityES11_S1B_vS1C_EENS_8epilogue10collective18CollectiveEpilogueINS1E_23Sm100TmaWarpSpecializedILi2ELi2ELi64ELb0ELb0EEEJSF_NS5_IJNSU_ISE_SB_EENSU_INSA_ILi64EEESB_EEEEESG_SH_SG_SH_NS1E_6fusion15FusionCallbacksIS1I_NS1N_17LinearCombinationISG_fSG_fLNS_15FloatRoundStyleE2EEESF_S1M_JEEENS4_5SM1004TMEM4LOAD26SM100_TMEM_LOAD_32dp32b64xES11_NS12_INS13_ILi2ELi4ELi3EEES16_NSU_INS5_IJS17_S1K_EEENS5_IJS1K_SB_EEEEEEENS4_39AutoVectorizingCopyWithAssumedAlignmentILi128EEENS4_14SM90_TMA_STOREES21_S23_S23_EEEvvEEEEvNT_6ParamsE --------------------------
	.section	.nv.constant0._ZN7cutlass13device_kernelINS_4gemm6kernel13GemmUniversalIN4cute5tupleIJiiiiEEENS1_10collective13CollectiveMmaINS1_35MainloopSm100TmaUmmaWarpSpecializedILi5ELi2ELi4ENS5_IJNS4_1CILi1EEESB_SB_EEEEENS5_IJNSA_ILi128EEESE_SE_EEENS_12float_e5m2_tENS5_IJlSB_lEEESG_SH_NS4_8TiledMMAINS4_8MMA_AtomIJNS4_10MMA_TraitsINS4_19SM100_MMA_F8F6F4_SSEJSG_SG_fSE_SE_NS4_17integral_constantINS4_4UMMA5MajorELSO_0EEESP_NSM_INSN_7ScaleInELSQ_0EEESR_EEEEEENS4_6LayoutISC_NS5_IJNSA_ILi0EEESV_SV_EEEEENS5_IJNS4_10UnderscoreESY_SY_EEEEENS4_13SM90_TMA_LOADENS4_14ComposedLayoutINS4_7SwizzleILi3ELi4ELi3EEENS4_18smem_ptr_flag_bitsILi8EEENSU_INS5_IJNSA_ILi8EEESE_EEENS5_IJSE_SB_EEEEEEEvNS4_8identityES11_S1B_vS1C_EENS_8epilogue10collective18CollectiveEpilogueINS1E_23Sm100TmaWarpSpecializedILi2ELi2ELi64ELb0ELb0EEEJSF_NS5_IJNSU_ISE_SB_EENSU_INSA_ILi64EEESB_EEEEESG_SH_SG_SH_NS1E_6fusion15FusionCallbacksIS1I_NS1N_17LinearCombinationISG_fSG_fLNS_15FloatRoundStyleE2EEESF_S1M_JEEENS4_5SM1004TMEM4LOAD26SM100_TMEM_LOAD_32dp32b64xES11_NS12_INS13_ILi2ELi4ELi3EEES16_NSU_INS5_IJS17_S1K_EEENS5_IJS1K_SB_EEEEEEENS4_39AutoVectorizingCopyWithAssumedAlignmentILi128EEENS4_14SM90_TMA_STOREES21_S23_S23_EEEvvEEEEvNT_6ParamsE,"a",@progbits
	.sectionflags	@""
	.align	4
.nv.constant0._ZN7cutlass13device_kernelINS_4gemm6kernel13GemmUniversalIN4cute5tupleIJiiiiEEENS1_10collective13CollectiveMmaINS1_35MainloopSm100TmaUmmaWarpSpecializedILi5ELi2ELi4ENS5_IJNS4_1CILi1EEESB_SB_EEEEENS5_IJNSA_ILi128EEESE_SE_EEENS_12float_e5m2_tENS5_IJlSB_lEEESG_SH_NS4_8TiledMMAINS4_8MMA_AtomIJNS4_10MMA_TraitsINS4_19SM100_MMA_F8F6F4_SSEJSG_SG_fSE_SE_NS4_17integral_constantINS4_4UMMA5MajorELSO_0EEESP_NSM_INSN_7ScaleInELSQ_0EEESR_EEEEEENS4_6LayoutISC_NS5_IJNSA_ILi0EEESV_SV_EEEEENS5_IJNS4_10UnderscoreESY_SY_EEEEENS4_13SM90_TMA_LOADENS4_14ComposedLayoutINS4_7SwizzleILi3ELi4ELi3EEENS4_18smem_ptr_flag_bitsILi8EEENSU_INS5_IJNSA_ILi8EEESE_EEENS5_IJSE_SB_EEEEEEEvNS4_8identityES11_S1B_vS1C_EENS_8epilogue10collective18CollectiveEpilogueINS1E_23Sm100TmaWarpSpecializedILi2ELi2ELi64ELb0ELb0EEEJSF_NS5_IJNSU_ISE_SB_EENSU_INSA_ILi64EEESB_EEEEESG_SH_SG_SH_NS1E_6fusion15FusionCallbacksIS1I_NS1N_17LinearCombinationISG_fSG_fLNS_15FloatRoundStyleE2EEESF_S1M_JEEENS4_5SM1004TMEM4LOAD26SM100_TMEM_LOAD_32dp32b64xES11_NS12_INS13_ILi2ELi4ELi3EEES16_NSU_INS5_IJS17_S1K_EEENS5_IJS1K_SB_EEEEEEENS4_39AutoVectorizingCopyWithAssumedAlignmentILi128EEENS4_14SM90_TMA_STOREES21_S23_S23_EEEvvEEEEvNT_6ParamsE:
	.zero		2944


//--------------------- SYMBOLS --------------------------

	.type		.nv.reservedSmem.offset0,@object
	.size		.nv.reservedSmem.offset0,0x4
	.type		.nv.reservedSmem.cap,@object
	.size		.nv.reservedSmem.cap,0x4
	.type		__assertfail,@function
